//
// Generated by NVIDIA NVVM Compiler
//
// Compiler Build ID: CL-36424714
// Cuda compilation tools, release 13.0, V13.0.88
// Based on NVVM 20.0.0
//

.version 9.0
.target sm_100
.address_size 64

	// .globl	gatorosc_batch_f32
.extern .shared .align 16 .b8 s[];
.extern .shared .align 16 .b8 smem[];

.visible .entry gatorosc_batch_f32(
	.param .u64 .ptr .align 1 gatorosc_batch_f32_param_0,
	.param .u32 gatorosc_batch_f32_param_1,
	.param .u32 gatorosc_batch_f32_param_2,
	.param .u64 .ptr .align 1 gatorosc_batch_f32_param_3,
	.param .u64 .ptr .align 1 gatorosc_batch_f32_param_4,
	.param .u64 .ptr .align 1 gatorosc_batch_f32_param_5,
	.param .u64 .ptr .align 1 gatorosc_batch_f32_param_6,
	.param .u64 .ptr .align 1 gatorosc_batch_f32_param_7,
	.param .u64 .ptr .align 1 gatorosc_batch_f32_param_8,
	.param .u32 gatorosc_batch_f32_param_9,
	.param .u32 gatorosc_batch_f32_param_10,
	.param .u64 .ptr .align 1 gatorosc_batch_f32_param_11,
	.param .u64 .ptr .align 1 gatorosc_batch_f32_param_12,
	.param .u64 .ptr .align 1 gatorosc_batch_f32_param_13,
	.param .u64 .ptr .align 1 gatorosc_batch_f32_param_14
)
{
	.reg .pred 	%p<51>;
	.reg .b16 	%rs<32>;
	.reg .b32 	%r<230>;
	.reg .b32 	%f<78>;
	.reg .b64 	%rd<81>;
	.reg .b64 	%fd<55>;

	ld.param.u64 	%rd7, [gatorosc_batch_f32_param_0];
	ld.param.u64 	%rd8, [gatorosc_batch_f32_param_3];
	ld.param.u64 	%rd9, [gatorosc_batch_f32_param_4];
	ld.param.u64 	%rd10, [gatorosc_batch_f32_param_5];
	ld.param.u64 	%rd11, [gatorosc_batch_f32_param_6];
	ld.param.u64 	%rd12, [gatorosc_batch_f32_param_7];
	ld.param.u64 	%rd13, [gatorosc_batch_f32_param_8];
	ld.param.u32 	%r61, [gatorosc_batch_f32_param_9];
	ld.param.u64 	%rd14, [gatorosc_batch_f32_param_11];
	ld.param.u64 	%rd15, [gatorosc_batch_f32_param_12];
	ld.param.u64 	%rd16, [gatorosc_batch_f32_param_13];
	ld.param.u64 	%rd17, [gatorosc_batch_f32_param_14];
	cvta.to.global.u64 	%rd1, %rd7;
	mov.u32 	%r1, %ctaid.x;
	setp.ge.s32 	%p5, %r1, %r61;
	@%p5 bra 	$L__BB0_46;
	cvta.to.global.u64 	%rd18, %rd8;
	cvta.to.global.u64 	%rd19, %rd9;
	cvta.to.global.u64 	%rd20, %rd10;
	cvta.to.global.u64 	%rd21, %rd11;
	cvta.to.global.u64 	%rd22, %rd12;
	cvta.to.global.u64 	%rd23, %rd13;
	cvt.u64.u32 	%rd2, %r1;
	mul.wide.u32 	%rd24, %r1, 4;
	add.s64 	%rd25, %rd18, %rd24;
	ld.global.nc.u32 	%r2, [%rd25];
	add.s64 	%rd26, %rd19, %rd24;
	ld.global.nc.u32 	%r3, [%rd26];
	add.s64 	%rd27, %rd20, %rd24;
	ld.global.nc.u32 	%r62, [%rd27];
	add.s64 	%rd28, %rd21, %rd24;
	ld.global.nc.u32 	%r5, [%rd28];
	add.s64 	%rd29, %rd22, %rd24;
	ld.global.nc.u32 	%r63, [%rd29];
	add.s64 	%rd30, %rd23, %rd24;
	ld.global.nc.u32 	%r7, [%rd30];
	min.s32 	%r64, %r2, %r62;
	min.s32 	%r65, %r64, %r63;
	setp.lt.s32 	%p6, %r65, 1;
	@%p6 bra 	$L__BB0_46;
	ld.param.u32 	%r197, [gatorosc_batch_f32_param_2];
	ld.param.u32 	%r192, [gatorosc_batch_f32_param_1];
	max.u32 	%r66, %r2, %r62;
	max.s32 	%r67, %r3, %r5;
	add.s32 	%r68, %r67, %r66;
	max.u32 	%r69, %r62, %r63;
	max.s32 	%r70, %r5, %r7;
	add.s32 	%r71, %r70, %r69;
	max.s32 	%r8, %r68, 1;
	add.s32 	%r72, %r197, -1;
	add.s32 	%r9, %r72, %r8;
	max.s32 	%r10, %r71, 1;
	add.s32 	%r11, %r72, %r10;
	cvt.s64.s32 	%rd31, %r192;
	mul.lo.s64 	%rd32, %rd31, %rd2;
	cvta.to.global.u64 	%rd33, %rd14;
	shl.b64 	%rd34, %rd32, 2;
	add.s64 	%rd3, %rd33, %rd34;
	cvta.to.global.u64 	%rd35, %rd15;
	add.s64 	%rd4, %rd35, %rd34;
	cvta.to.global.u64 	%rd36, %rd16;
	add.s64 	%rd5, %rd36, %rd34;
	cvta.to.global.u64 	%rd37, %rd17;
	add.s64 	%rd6, %rd37, %rd34;
	mov.u32 	%r12, %tid.x;
	setp.ge.s32 	%p7, %r12, %r192;
	@%p7 bra 	$L__BB0_5;
	mov.u32 	%r13, %ntid.x;
	mov.u32 	%r217, %r12;
$L__BB0_4:
	ld.param.u32 	%r193, [gatorosc_batch_f32_param_1];
	mul.wide.s32 	%rd38, %r217, 4;
	add.s64 	%rd39, %rd3, %rd38;
	mov.b32 	%r73, 2147483647;
	st.global.u32 	[%rd39], %r73;
	add.s64 	%rd40, %rd4, %rd38;
	st.global.u32 	[%rd40], %r73;
	add.s64 	%rd41, %rd5, %rd38;
	st.global.u32 	[%rd41], %r73;
	add.s64 	%rd42, %rd6, %rd38;
	st.global.u32 	[%rd42], %r73;
	add.s32 	%r217, %r217, %r13;
	setp.lt.s32 	%p8, %r217, %r193;
	@%p8 bra 	$L__BB0_4;
$L__BB0_5:
	bar.sync 	0;
	setp.ne.s32 	%p9, %r12, 0;
	@%p9 bra 	$L__BB0_46;
	ld.param.u32 	%r202, [gatorosc_batch_f32_param_10];
	ld.param.u32 	%r198, [gatorosc_batch_f32_param_2];
	ld.param.u32 	%r194, [gatorosc_batch_f32_param_1];
	add.s32 	%r74, %r2, 1;
	cvt.rn.f64.u32 	%fd17, %r74;
	mov.f64 	%fd18, 0d4000000000000000;
	div.rn.f64 	%fd1, %fd18, %fd17;
	add.s32 	%r75, %r62, 1;
	cvt.rn.f64.u32 	%fd19, %r75;
	div.rn.f64 	%fd2, %fd18, %fd19;
	add.s32 	%r76, %r63, 1;
	cvt.rn.f64.u32 	%fd20, %r76;
	div.rn.f64 	%fd3, %fd18, %fd20;
	shl.b32 	%r16, %r202, 3;
	shl.b32 	%r17, %r202, 2;
	setp.le.s32 	%p10, %r194, %r198;
	@%p10 bra 	$L__BB0_46;
	ld.param.u32 	%r203, [gatorosc_batch_f32_param_10];
	ld.param.u32 	%r199, [gatorosc_batch_f32_param_2];
	shl.b32 	%r77, %r203, 2;
	mov.u32 	%r221, s;
	add.s32 	%r18, %r221, %r77;
	mul.wide.s32 	%rd43, %r199, 4;
	add.s64 	%rd44, %rd1, %rd43;
	ld.global.nc.f32 	%f17, [%rd44];
	abs.f32 	%f18, %f17;
	setp.equ.f32 	%p11, %f18, 0f7F800000;
	cvt.f64.f32 	%fd21, %f17;
	selp.f64 	%fd52, 0d0000000000000000, %fd21, %p11;
	setp.lt.s32 	%p12, %r203, 1;
	@%p12 bra 	$L__BB0_19;
	ld.param.u32 	%r204, [gatorosc_batch_f32_param_10];
	cvt.rn.f32.f64 	%f1, %fd52;
	and.b32  	%r19, %r204, 7;
	setp.lt.u32 	%p13, %r204, 8;
	mov.b32 	%r218, 0;
	@%p13 bra 	$L__BB0_11;
	ld.param.u32 	%r205, [gatorosc_batch_f32_param_10];
	and.b32  	%r218, %r205, 2147483640;
	neg.s32 	%r222, %r218;
	add.s32 	%r22, %r17, 16;
$L__BB0_10:
	.pragma "nounroll";
	add.s32 	%r81, %r221, %r22;
	st.shared.f32 	[%r81+-16], %f1;
	add.s32 	%r82, %r221, %r16;
	st.shared.f32 	[%r82], %f1;
	st.shared.v2.f32 	[%r221], {%f1, %f1};
	st.shared.f32 	[%r81+-12], %f1;
	st.shared.f32 	[%r82+4], %f1;
	st.shared.f32 	[%r81+-8], %f1;
	st.shared.f32 	[%r82+8], %f1;
	st.shared.v2.f32 	[%r221+8], {%f1, %f1};
	st.shared.f32 	[%r81+-4], %f1;
	st.shared.f32 	[%r82+12], %f1;
	st.shared.f32 	[%r81], %f1;
	st.shared.f32 	[%r82+16], %f1;
	st.shared.v2.f32 	[%r221+16], {%f1, %f1};
	st.shared.f32 	[%r81+4], %f1;
	st.shared.f32 	[%r82+20], %f1;
	st.shared.f32 	[%r81+8], %f1;
	st.shared.f32 	[%r82+24], %f1;
	st.shared.v2.f32 	[%r221+24], {%f1, %f1};
	st.shared.f32 	[%r81+12], %f1;
	st.shared.f32 	[%r82+28], %f1;
	add.s32 	%r222, %r222, 8;
	add.s32 	%r221, %r221, 32;
	setp.eq.s32 	%p14, %r222, 0;
	@%p14 bra 	$L__BB0_11;
	bra.uni 	$L__BB0_10;
$L__BB0_11:
	setp.eq.s32 	%p15, %r19, 0;
	@%p15 bra 	$L__BB0_19;
	ld.param.u32 	%r206, [gatorosc_batch_f32_param_10];
	and.b32  	%r24, %r206, 3;
	setp.lt.u32 	%p16, %r19, 4;
	@%p16 bra 	$L__BB0_14;
	shl.b32 	%r83, %r218, 2;
	mov.u32 	%r84, s;
	add.s32 	%r85, %r84, %r83;
	st.shared.f32 	[%r85], %f1;
	add.s32 	%r86, %r18, %r83;
	st.shared.f32 	[%r86], %f1;
	add.s32 	%r87, %r85, %r16;
	st.shared.f32 	[%r87], %f1;
	st.shared.f32 	[%r85+4], %f1;
	st.shared.f32 	[%r86+4], %f1;
	st.shared.f32 	[%r87+4], %f1;
	st.shared.f32 	[%r85+8], %f1;
	st.shared.f32 	[%r86+8], %f1;
	st.shared.f32 	[%r87+8], %f1;
	st.shared.f32 	[%r85+12], %f1;
	st.shared.f32 	[%r86+12], %f1;
	st.shared.f32 	[%r87+12], %f1;
	add.s32 	%r218, %r218, 4;
$L__BB0_14:
	setp.eq.s32 	%p17, %r24, 0;
	@%p17 bra 	$L__BB0_19;
	setp.eq.s32 	%p18, %r24, 1;
	@%p18 bra 	$L__BB0_17;
	shl.b32 	%r88, %r218, 2;
	mov.u32 	%r89, s;
	add.s32 	%r90, %r89, %r88;
	st.shared.f32 	[%r90], %f1;
	add.s32 	%r91, %r18, %r88;
	st.shared.f32 	[%r91], %f1;
	add.s32 	%r92, %r90, %r16;
	st.shared.f32 	[%r92], %f1;
	st.shared.f32 	[%r90+4], %f1;
	st.shared.f32 	[%r91+4], %f1;
	st.shared.f32 	[%r92+4], %f1;
	add.s32 	%r218, %r218, 2;
$L__BB0_17:
	ld.param.u32 	%r207, [gatorosc_batch_f32_param_10];
	and.b32  	%r93, %r207, 1;
	setp.eq.b32 	%p19, %r93, 1;
	not.pred 	%p20, %p19;
	@%p20 bra 	$L__BB0_19;
	shl.b32 	%r94, %r218, 2;
	mov.u32 	%r95, s;
	add.s32 	%r96, %r95, %r94;
	st.shared.f32 	[%r96], %f1;
	add.s32 	%r97, %r18, %r94;
	st.shared.f32 	[%r97], %f1;
	add.s32 	%r98, %r96, %r16;
	st.shared.f32 	[%r98], %f1;
$L__BB0_19:
	ld.param.u32 	%r228, [gatorosc_batch_f32_param_2];
	ld.param.u32 	%r195, [gatorosc_batch_f32_param_1];
	sub.s32 	%r29, %r195, %r228;
	add.s32 	%r226, %r228, 1;
	setp.eq.s32 	%p22, %r195, %r226;
	mov.b32 	%r229, 0;
	mov.f32 	%f75, 0f00000000;
	mov.pred 	%p49, -1;
	mov.pred 	%p50, %p49;
	mov.f32 	%f74, %f75;
	mov.f64 	%fd53, %fd52;
	mov.f64 	%fd54, %fd52;
	@%p22 bra 	$L__BB0_39;
	add.s32 	%r225, %r10, -1;
	add.s32 	%r224, %r8, -1;
	and.b32  	%r101, %r29, -2;
	neg.s32 	%r223, %r101;
	mov.b32 	%r229, 0;
	mov.f32 	%f75, 0f00000000;
	mov.b16 	%rs31, 0;
	mov.u16 	%rs30, %rs31;
	mov.f64 	%fd53, %fd52;
	mov.f64 	%fd54, %fd52;
$L__BB0_21:
	ld.param.u64 	%rd78, [gatorosc_batch_f32_param_0];
	add.s32 	%r43, %r226, -1;
	cvta.to.global.u64 	%rd45, %rd78;
	mul.wide.s32 	%rd46, %r43, 4;
	add.s64 	%rd47, %rd45, %rd46;
	ld.global.nc.f32 	%f21, [%rd47];
	cvt.rn.f32.f64 	%f22, %fd54;
	abs.f32 	%f23, %f21;
	setp.equ.f32 	%p23, %f23, 0f7F800000;
	selp.f32 	%f24, %f22, %f21, %p23;
	cvt.f64.f32 	%fd22, %f24;
	mov.f64 	%fd23, 0d3FF0000000000000;
	sub.f64 	%fd24, %fd23, %fd1;
	mul.f64 	%fd25, %fd1, %fd22;
	fma.rn.f64 	%fd8, %fd24, %fd54, %fd25;
	sub.f64 	%fd26, %fd23, %fd2;
	mul.f64 	%fd27, %fd2, %fd22;
	fma.rn.f64 	%fd9, %fd26, %fd53, %fd27;
	sub.f64 	%fd28, %fd23, %fd3;
	mul.f64 	%fd29, %fd3, %fd22;
	fma.rn.f64 	%fd10, %fd28, %fd52, %fd29;
	cvt.rn.f32.f64 	%f4, %fd8;
	shl.b32 	%r102, %r229, 2;
	mov.u32 	%r103, s;
	add.s32 	%r104, %r103, %r102;
	st.shared.f32 	[%r104], %f4;
	cvt.rn.f32.f64 	%f25, %fd9;
	add.s32 	%r105, %r18, %r102;
	st.shared.f32 	[%r105], %f25;
	cvt.rn.f32.f64 	%f26, %fd10;
	add.s32 	%r106, %r104, %r16;
	st.shared.f32 	[%r106], %f26;
	setp.lt.s32 	%p24, %r43, %r9;
	mov.f32 	%f72, %f74;
	mov.u16 	%rs28, %rs30;
	@%p24 bra 	$L__BB0_25;
	ld.param.u32 	%r208, [gatorosc_batch_f32_param_10];
	sub.s32 	%r107, %r229, %r3;
	shr.s32 	%r108, %r107, 31;
	and.b32  	%r109, %r108, %r208;
	add.s32 	%r110, %r109, %r107;
	shl.b32 	%r111, %r110, 2;
	mov.u32 	%r112, s;
	add.s32 	%r113, %r112, %r111;
	ld.shared.f32 	%f27, [%r113];
	sub.s32 	%r114, %r229, %r5;
	shr.s32 	%r115, %r114, 31;
	and.b32  	%r116, %r115, %r208;
	add.s32 	%r117, %r116, %r114;
	shl.b32 	%r118, %r117, 2;
	add.s32 	%r119, %r18, %r118;
	ld.shared.f32 	%f28, [%r119];
	sub.f32 	%f29, %f27, %f28;
	abs.f32 	%f5, %f29;
	mul.wide.s32 	%rd48, %r43, 4;
	add.s64 	%rd49, %rd3, %rd48;
	st.global.f32 	[%rd49], %f5;
	setp.eq.s32 	%p25, %r224, 0;
	mov.b16 	%rs8, 1;
	mov.f32 	%f72, %f5;
	mov.u16 	%rs28, %rs8;
	@%p25 bra 	$L__BB0_25;
	and.b16  	%rs10, %rs30, 255;
	setp.eq.s16 	%p26, %rs10, 0;
	mov.b16 	%rs28, 0;
	mov.f32 	%f72, %f74;
	@%p26 bra 	$L__BB0_25;
	sub.f32 	%f30, %f5, %f74;
	mul.wide.s32 	%rd50, %r43, 4;
	add.s64 	%rd51, %rd5, %rd50;
	st.global.f32 	[%rd51], %f30;
	mov.f32 	%f72, %f5;
	mov.u16 	%rs28, %rs8;
$L__BB0_25:
	ld.param.u32 	%r209, [gatorosc_batch_f32_param_10];
	shl.b32 	%r120, %r209, 2;
	add.s32 	%r44, %r18, %r120;
	setp.lt.s32 	%p27, %r43, %r11;
	mov.f32 	%f73, %f75;
	mov.u16 	%rs29, %rs31;
	@%p27 bra 	$L__BB0_29;
	ld.param.u32 	%r210, [gatorosc_batch_f32_param_10];
	sub.s32 	%r121, %r229, %r7;
	sub.s32 	%r122, %r229, %r5;
	shr.s32 	%r123, %r122, 31;
	and.b32  	%r124, %r123, %r210;
	add.s32 	%r125, %r124, %r122;
	shl.b32 	%r126, %r125, 2;
	add.s32 	%r127, %r18, %r126;
	ld.shared.f32 	%f31, [%r127];
	shr.s32 	%r128, %r121, 31;
	and.b32  	%r129, %r128, %r210;
	add.s32 	%r130, %r129, %r121;
	shl.b32 	%r131, %r130, 2;
	add.s32 	%r132, %r44, %r131;
	ld.shared.f32 	%f32, [%r132];
	sub.f32 	%f33, %f31, %f32;
	abs.f32 	%f34, %f33;
	neg.f32 	%f7, %f34;
	add.s32 	%r133, %r226, -1;
	mul.wide.s32 	%rd52, %r133, 4;
	add.s64 	%rd53, %rd4, %rd52;
	st.global.f32 	[%rd53], %f7;
	setp.eq.s32 	%p28, %r225, 0;
	mov.b16 	%rs12, 1;
	mov.f32 	%f73, %f7;
	mov.u16 	%rs29, %rs12;
	@%p28 bra 	$L__BB0_29;
	and.b16  	%rs14, %rs31, 255;
	setp.eq.s16 	%p29, %rs14, 0;
	mov.b16 	%rs29, 0;
	mov.f32 	%f73, %f75;
	@%p29 bra 	$L__BB0_29;
	sub.f32 	%f35, %f7, %f75;
	neg.f32 	%f36, %f35;
	add.s32 	%r134, %r226, -1;
	mul.wide.s32 	%rd54, %r134, 4;
	add.s64 	%rd55, %rd6, %rd54;
	st.global.f32 	[%rd55], %f36;
	mov.f32 	%f73, %f7;
	mov.u16 	%rs29, %rs12;
$L__BB0_29:
	ld.param.u32 	%r211, [gatorosc_batch_f32_param_10];
	ld.param.u64 	%rd79, [gatorosc_batch_f32_param_0];
	add.s32 	%r135, %r229, 1;
	setp.eq.s32 	%p30, %r135, %r211;
	selp.b32 	%r45, 0, %r135, %p30;
	cvta.to.global.u64 	%rd56, %rd79;
	add.s32 	%r136, %r226, -1;
	mul.wide.s32 	%rd57, %r136, 4;
	add.s64 	%rd58, %rd56, %rd57;
	ld.global.nc.f32 	%f37, [%rd58+4];
	abs.f32 	%f38, %f37;
	setp.equ.f32 	%p31, %f38, 0f7F800000;
	selp.f32 	%f39, %f4, %f37, %p31;
	cvt.f64.f32 	%fd30, %f39;
	mov.f64 	%fd31, 0d3FF0000000000000;
	sub.f64 	%fd32, %fd31, %fd1;
	mul.f64 	%fd33, %fd1, %fd30;
	fma.rn.f64 	%fd54, %fd32, %fd8, %fd33;
	sub.f64 	%fd34, %fd31, %fd2;
	mul.f64 	%fd35, %fd2, %fd30;
	fma.rn.f64 	%fd53, %fd34, %fd9, %fd35;
	sub.f64 	%fd36, %fd31, %fd3;
	mul.f64 	%fd37, %fd3, %fd30;
	fma.rn.f64 	%fd52, %fd36, %fd10, %fd37;
	cvt.rn.f32.f64 	%f40, %fd54;
	shl.b32 	%r137, %r45, 2;
	mov.u32 	%r138, s;
	add.s32 	%r139, %r138, %r137;
	st.shared.f32 	[%r139], %f40;
	cvt.rn.f32.f64 	%f41, %fd53;
	add.s32 	%r140, %r18, %r137;
	st.shared.f32 	[%r140], %f41;
	cvt.rn.f32.f64 	%f42, %fd52;
	add.s32 	%r141, %r139, %r16;
	st.shared.f32 	[%r141], %f42;
	sub.s32 	%r142, %r45, %r5;
	shr.s32 	%r143, %r142, 31;
	and.b32  	%r144, %r143, %r211;
	add.s32 	%r145, %r144, %r142;
	setp.lt.s32 	%p32, %r226, %r9;
	shl.b32 	%r146, %r145, 2;
	add.s32 	%r46, %r18, %r146;
	mov.f32 	%f74, %f72;
	mov.u16 	%rs30, %rs28;
	@%p32 bra 	$L__BB0_33;
	ld.param.u32 	%r212, [gatorosc_batch_f32_param_10];
	sub.s32 	%r147, %r45, %r3;
	shr.s32 	%r148, %r147, 31;
	and.b32  	%r149, %r148, %r212;
	add.s32 	%r150, %r149, %r147;
	shl.b32 	%r151, %r150, 2;
	mov.u32 	%r152, s;
	add.s32 	%r153, %r152, %r151;
	ld.shared.f32 	%f43, [%r153];
	ld.shared.f32 	%f44, [%r46];
	sub.f32 	%f45, %f43, %f44;
	abs.f32 	%f9, %f45;
	add.s32 	%r154, %r226, -1;
	mul.wide.s32 	%rd59, %r154, 4;
	add.s64 	%rd60, %rd3, %rd59;
	st.global.f32 	[%rd60+4], %f9;
	setp.eq.s32 	%p33, %r224, 1;
	mov.b16 	%rs16, 1;
	mov.f32 	%f74, %f9;
	mov.u16 	%rs30, %rs16;
	@%p33 bra 	$L__BB0_33;
	and.b16  	%rs18, %rs28, 255;
	setp.eq.s16 	%p34, %rs18, 0;
	mov.b16 	%rs30, 0;
	mov.f32 	%f74, %f72;
	@%p34 bra 	$L__BB0_33;
	sub.f32 	%f46, %f9, %f72;
	add.s32 	%r155, %r226, -1;
	mul.wide.s32 	%rd61, %r155, 4;
	add.s64 	%rd62, %rd5, %rd61;
	st.global.f32 	[%rd62+4], %f46;
	mov.f32 	%f74, %f9;
	mov.u16 	%rs30, %rs16;
$L__BB0_33:
	setp.lt.s32 	%p35, %r226, %r11;
	mov.f32 	%f75, %f73;
	mov.u16 	%rs31, %rs29;
	@%p35 bra 	$L__BB0_37;
	ld.param.u32 	%r213, [gatorosc_batch_f32_param_10];
	sub.s32 	%r156, %r45, %r7;
	ld.shared.f32 	%f47, [%r46];
	shr.s32 	%r157, %r156, 31;
	and.b32  	%r158, %r157, %r213;
	add.s32 	%r159, %r158, %r156;
	shl.b32 	%r160, %r159, 2;
	add.s32 	%r161, %r44, %r160;
	ld.shared.f32 	%f48, [%r161];
	sub.f32 	%f49, %f47, %f48;
	abs.f32 	%f50, %f49;
	neg.f32 	%f11, %f50;
	add.s32 	%r162, %r226, -1;
	mul.wide.s32 	%rd63, %r162, 4;
	add.s64 	%rd64, %rd4, %rd63;
	st.global.f32 	[%rd64+4], %f11;
	setp.eq.s32 	%p36, %r225, 1;
	mov.b16 	%rs20, 1;
	mov.f32 	%f75, %f11;
	mov.u16 	%rs31, %rs20;
	@%p36 bra 	$L__BB0_37;
	and.b16  	%rs22, %rs29, 255;
	setp.eq.s16 	%p37, %rs22, 0;
	mov.b16 	%rs31, 0;
	mov.f32 	%f75, %f73;
	@%p37 bra 	$L__BB0_37;
	sub.f32 	%f51, %f11, %f73;
	neg.f32 	%f52, %f51;
	add.s32 	%r163, %r226, -1;
	mul.wide.s32 	%rd65, %r163, 4;
	add.s64 	%rd66, %rd6, %rd65;
	st.global.f32 	[%rd66+4], %f52;
	mov.f32 	%f75, %f11;
	mov.u16 	%rs31, %rs20;
$L__BB0_37:
	ld.param.u32 	%r214, [gatorosc_batch_f32_param_10];
	add.s32 	%r164, %r45, 1;
	setp.eq.s32 	%p38, %r164, %r214;
	selp.b32 	%r229, 0, %r164, %p38;
	add.s32 	%r226, %r226, 2;
	add.s32 	%r225, %r225, -2;
	add.s32 	%r224, %r224, -2;
	add.s32 	%r223, %r223, 2;
	setp.ne.s32 	%p39, %r223, 0;
	@%p39 bra 	$L__BB0_21;
	and.b16  	%rs24, %rs30, 255;
	setp.eq.s16 	%p50, %rs24, 0;
	and.b16  	%rs25, %rs31, 255;
	setp.eq.s16 	%p49, %rs25, 0;
	add.s32 	%r228, %r226, -1;
$L__BB0_39:
	ld.param.u32 	%r201, [gatorosc_batch_f32_param_2];
	ld.param.u32 	%r196, [gatorosc_batch_f32_param_1];
	sub.s32 	%r165, %r196, %r201;
	and.b32  	%r166, %r165, 1;
	setp.eq.b32 	%p40, %r166, 1;
	not.pred 	%p41, %p40;
	@%p41 bra 	$L__BB0_46;
	ld.param.u32 	%r215, [gatorosc_batch_f32_param_10];
	ld.param.u64 	%rd80, [gatorosc_batch_f32_param_0];
	cvta.to.global.u64 	%rd67, %rd80;
	mul.wide.s32 	%rd68, %r228, 4;
	add.s64 	%rd69, %rd67, %rd68;
	ld.global.nc.f32 	%f53, [%rd69];
	cvt.rn.f32.f64 	%f54, %fd54;
	abs.f32 	%f55, %f53;
	setp.equ.f32 	%p42, %f55, 0f7F800000;
	selp.f32 	%f56, %f54, %f53, %p42;
	cvt.f64.f32 	%fd38, %f56;
	mov.f64 	%fd39, 0d3FF0000000000000;
	sub.f64 	%fd40, %fd39, %fd1;
	mul.f64 	%fd41, %fd1, %fd38;
	fma.rn.f64 	%fd42, %fd40, %fd54, %fd41;
	sub.f64 	%fd43, %fd39, %fd2;
	mul.f64 	%fd44, %fd2, %fd38;
	fma.rn.f64 	%fd45, %fd43, %fd53, %fd44;
	sub.f64 	%fd46, %fd39, %fd3;
	mul.f64 	%fd47, %fd3, %fd38;
	fma.rn.f64 	%fd48, %fd46, %fd52, %fd47;
	cvt.rn.f32.f64 	%f57, %fd42;
	shl.b32 	%r167, %r229, 2;
	mov.u32 	%r168, s;
	add.s32 	%r169, %r168, %r167;
	st.shared.f32 	[%r169], %f57;
	cvt.rn.f32.f64 	%f58, %fd45;
	add.s32 	%r170, %r18, %r167;
	st.shared.f32 	[%r170], %f58;
	cvt.rn.f32.f64 	%f59, %fd48;
	add.s32 	%r171, %r169, %r16;
	st.shared.f32 	[%r171], %f59;
	sub.s32 	%r172, %r229, %r3;
	shr.s32 	%r173, %r172, 31;
	and.b32  	%r174, %r173, %r215;
	add.s32 	%r55, %r174, %r172;
	sub.s32 	%r175, %r229, %r5;
	shr.s32 	%r176, %r175, 31;
	and.b32  	%r177, %r176, %r215;
	add.s32 	%r178, %r177, %r175;
	sub.s32 	%r179, %r229, %r7;
	shr.s32 	%r180, %r179, 31;
	and.b32  	%r181, %r180, %r215;
	add.s32 	%r56, %r181, %r179;
	setp.lt.s32 	%p43, %r228, %r9;
	shl.b32 	%r182, %r178, 2;
	add.s32 	%r57, %r18, %r182;
	@%p43 bra 	$L__BB0_43;
	shl.b32 	%r183, %r55, 2;
	add.s32 	%r185, %r168, %r183;
	ld.shared.f32 	%f60, [%r185];
	ld.shared.f32 	%f61, [%r57];
	sub.f32 	%f62, %f60, %f61;
	abs.f32 	%f15, %f62;
	add.s64 	%rd71, %rd3, %rd68;
	st.global.f32 	[%rd71], %f15;
	setp.eq.s32 	%p44, %r228, %r9;
	or.pred  	%p45, %p44, %p50;
	@%p45 bra 	$L__BB0_43;
	sub.f32 	%f63, %f15, %f74;
	add.s64 	%rd73, %rd5, %rd68;
	st.global.f32 	[%rd73], %f63;
$L__BB0_43:
	setp.lt.s32 	%p46, %r228, %r11;
	@%p46 bra 	$L__BB0_46;
	ld.param.u32 	%r216, [gatorosc_batch_f32_param_10];
	ld.shared.f32 	%f64, [%r57];
	shl.b32 	%r186, %r216, 2;
	add.s32 	%r188, %r168, %r186;
	add.s32 	%r189, %r188, %r186;
	shl.b32 	%r190, %r56, 2;
	add.s32 	%r191, %r189, %r190;
	ld.shared.f32 	%f65, [%r191];
	sub.f32 	%f66, %f64, %f65;
	abs.f32 	%f67, %f66;
	neg.f32 	%f16, %f67;
	add.s64 	%rd75, %rd4, %rd68;
	st.global.f32 	[%rd75], %f16;
	setp.eq.s32 	%p47, %r228, %r11;
	or.pred  	%p48, %p47, %p49;
	@%p48 bra 	$L__BB0_46;
	sub.f32 	%f68, %f16, %f75;
	neg.f32 	%f69, %f68;
	add.s64 	%rd77, %rd6, %rd68;
	st.global.f32 	[%rd77], %f69;
$L__BB0_46:
	ret;

}
	// .globl	gatorosc_many_series_one_param_f32
.visible .entry gatorosc_many_series_one_param_f32(
	.param .u64 .ptr .align 1 gatorosc_many_series_one_param_f32_param_0,
	.param .u64 .ptr .align 1 gatorosc_many_series_one_param_f32_param_1,
	.param .u32 gatorosc_many_series_one_param_f32_param_2,
	.param .u32 gatorosc_many_series_one_param_f32_param_3,
	.param .u32 gatorosc_many_series_one_param_f32_param_4,
	.param .u32 gatorosc_many_series_one_param_f32_param_5,
	.param .u32 gatorosc_many_series_one_param_f32_param_6,
	.param .u32 gatorosc_many_series_one_param_f32_param_7,
	.param .u32 gatorosc_many_series_one_param_f32_param_8,
	.param .u32 gatorosc_many_series_one_param_f32_param_9,
	.param .u32 gatorosc_many_series_one_param_f32_param_10,
	.param .u64 .ptr .align 1 gatorosc_many_series_one_param_f32_param_11,
	.param .u64 .ptr .align 1 gatorosc_many_series_one_param_f32_param_12,
	.param .u64 .ptr .align 1 gatorosc_many_series_one_param_f32_param_13,
	.param .u64 .ptr .align 1 gatorosc_many_series_one_param_f32_param_14
)
{
	.reg .pred 	%p<65>;
	.reg .b16 	%rs<32>;
	.reg .b32 	%r<296>;
	.reg .b32 	%f<78>;
	.reg .b64 	%rd<120>;
	.reg .b64 	%fd<55>;

	ld.param.u64 	%rd18, [gatorosc_many_series_one_param_f32_param_1];
	ld.param.u32 	%r80, [gatorosc_many_series_one_param_f32_param_2];
	ld.param.u32 	%r88, [gatorosc_many_series_one_param_f32_param_10];
	ld.param.u64 	%rd20, [gatorosc_many_series_one_param_f32_param_12];
	ld.param.u64 	%rd21, [gatorosc_many_series_one_param_f32_param_13];
	ld.param.u64 	%rd22, [gatorosc_many_series_one_param_f32_param_14];
	cvta.to.global.u64 	%rd1, %rd22;
	cvta.to.global.u64 	%rd2, %rd20;
	cvta.to.global.u64 	%rd3, %rd21;
	mov.u32 	%r89, %ctaid.x;
	mov.u32 	%r90, %ntid.x;
	mov.u32 	%r1, %tid.x;
	mad.lo.s32 	%r2, %r89, %r90, %r1;
	setp.ge.s32 	%p5, %r2, %r80;
	@%p5 bra 	$L__BB1_62;
	ld.param.u32 	%r268, [gatorosc_many_series_one_param_f32_param_9];
	ld.param.u32 	%r265, [gatorosc_many_series_one_param_f32_param_8];
	ld.param.u32 	%r259, [gatorosc_many_series_one_param_f32_param_7];
	ld.param.u32 	%r256, [gatorosc_many_series_one_param_f32_param_6];
	ld.param.u32 	%r252, [gatorosc_many_series_one_param_f32_param_5];
	ld.param.u32 	%r249, [gatorosc_many_series_one_param_f32_param_4];
	ld.param.u32 	%r242, [gatorosc_many_series_one_param_f32_param_3];
	cvta.to.global.u64 	%rd23, %rd18;
	cvt.s64.s32 	%rd4, %r2;
	mul.wide.s32 	%rd24, %r2, 4;
	add.s64 	%rd25, %rd23, %rd24;
	ld.global.nc.u32 	%r294, [%rd25];
	max.s32 	%r91, %r249, %r256;
	max.s32 	%r92, %r252, %r259;
	add.s32 	%r93, %r92, %r91;
	max.s32 	%r94, %r256, %r265;
	max.s32 	%r95, %r259, %r268;
	add.s32 	%r96, %r95, %r94;
	max.s32 	%r97, %r93, 1;
	add.s32 	%r290, %r97, -1;
	add.s32 	%r5, %r290, %r294;
	max.s32 	%r98, %r96, 1;
	add.s32 	%r291, %r98, -1;
	add.s32 	%r7, %r291, %r294;
	setp.lt.s32 	%p6, %r242, 1;
	@%p6 bra 	$L__BB1_10;
	ld.param.u32 	%r243, [gatorosc_many_series_one_param_f32_param_3];
	setp.lt.u32 	%p7, %r243, 4;
	mov.b32 	%r274, 0;
	@%p7 bra 	$L__BB1_5;
	ld.param.u32 	%r244, [gatorosc_many_series_one_param_f32_param_3];
	and.b32  	%r274, %r244, 2147483644;
	neg.s32 	%r272, %r274;
	shl.b64 	%rd119, %rd4, 2;
	cvt.s64.s32 	%rd6, %r80;
	mul.wide.s32 	%rd26, %r80, 12;
	add.s64 	%rd7, %rd1, %rd26;
	add.s64 	%rd8, %rd3, %rd26;
	add.s64 	%rd9, %rd2, %rd26;
$L__BB1_4:
	.pragma "nounroll";
	ld.param.u64 	%rd114, [gatorosc_many_series_one_param_f32_param_11];
	cvta.to.global.u64 	%rd27, %rd114;
	add.s64 	%rd28, %rd27, %rd119;
	mov.b32 	%r100, 2147483647;
	st.global.u32 	[%rd28], %r100;
	add.s64 	%rd29, %rd2, %rd119;
	st.global.u32 	[%rd29], %r100;
	add.s64 	%rd30, %rd3, %rd119;
	st.global.u32 	[%rd30], %r100;
	add.s64 	%rd31, %rd1, %rd119;
	st.global.u32 	[%rd31], %r100;
	shl.b64 	%rd32, %rd6, 2;
	add.s64 	%rd33, %rd28, %rd32;
	st.global.u32 	[%rd33], %r100;
	add.s64 	%rd34, %rd29, %rd32;
	st.global.u32 	[%rd34], %r100;
	add.s64 	%rd35, %rd30, %rd32;
	st.global.u32 	[%rd35], %r100;
	add.s64 	%rd36, %rd31, %rd32;
	st.global.u32 	[%rd36], %r100;
	shl.b64 	%rd37, %rd6, 3;
	add.s64 	%rd38, %rd28, %rd37;
	st.global.u32 	[%rd38], %r100;
	add.s64 	%rd39, %rd29, %rd37;
	st.global.u32 	[%rd39], %r100;
	add.s64 	%rd40, %rd30, %rd37;
	st.global.u32 	[%rd40], %r100;
	add.s64 	%rd41, %rd31, %rd37;
	st.global.u32 	[%rd41], %r100;
	mad.lo.s64 	%rd42, %rd6, 12, %rd28;
	st.global.u32 	[%rd42], %r100;
	add.s64 	%rd43, %rd9, %rd119;
	st.global.u32 	[%rd43], %r100;
	add.s64 	%rd44, %rd8, %rd119;
	st.global.u32 	[%rd44], %r100;
	add.s64 	%rd45, %rd7, %rd119;
	st.global.u32 	[%rd45], %r100;
	add.s32 	%r272, %r272, 4;
	shl.b64 	%rd46, %rd6, 4;
	add.s64 	%rd119, %rd119, %rd46;
	setp.ne.s32 	%p8, %r272, 0;
	@%p8 bra 	$L__BB1_4;
$L__BB1_5:
	ld.param.u32 	%r245, [gatorosc_many_series_one_param_f32_param_3];
	and.b32  	%r13, %r245, 3;
	setp.eq.s32 	%p9, %r13, 0;
	@%p9 bra 	$L__BB1_10;
	ld.param.u64 	%rd115, [gatorosc_many_series_one_param_f32_param_11];
	cvta.to.global.u64 	%rd12, %rd115;
	cvt.s64.s32 	%rd13, %r80;
	setp.eq.s32 	%p10, %r13, 1;
	@%p10 bra 	$L__BB1_8;
	cvt.u64.u32 	%rd47, %r274;
	mad.lo.s64 	%rd48, %rd47, %rd13, %rd4;
	shl.b64 	%rd49, %rd48, 2;
	add.s64 	%rd50, %rd12, %rd49;
	mov.b32 	%r101, 2147483647;
	st.global.u32 	[%rd50], %r101;
	add.s64 	%rd51, %rd2, %rd49;
	st.global.u32 	[%rd51], %r101;
	add.s64 	%rd52, %rd3, %rd49;
	st.global.u32 	[%rd52], %r101;
	add.s64 	%rd53, %rd1, %rd49;
	st.global.u32 	[%rd53], %r101;
	shl.b64 	%rd54, %rd13, 2;
	add.s64 	%rd55, %rd50, %rd54;
	st.global.u32 	[%rd55], %r101;
	add.s64 	%rd56, %rd51, %rd54;
	st.global.u32 	[%rd56], %r101;
	add.s64 	%rd57, %rd52, %rd54;
	st.global.u32 	[%rd57], %r101;
	add.s64 	%rd58, %rd53, %rd54;
	st.global.u32 	[%rd58], %r101;
	add.s32 	%r274, %r274, 2;
$L__BB1_8:
	ld.param.u32 	%r246, [gatorosc_many_series_one_param_f32_param_3];
	and.b32  	%r102, %r246, 1;
	setp.eq.b32 	%p11, %r102, 1;
	not.pred 	%p12, %p11;
	@%p12 bra 	$L__BB1_10;
	cvt.u64.u32 	%rd59, %r274;
	mad.lo.s64 	%rd60, %rd59, %rd13, %rd4;
	shl.b64 	%rd61, %rd60, 2;
	add.s64 	%rd62, %rd12, %rd61;
	mov.b32 	%r103, 2147483647;
	st.global.u32 	[%rd62], %r103;
	add.s64 	%rd63, %rd2, %rd61;
	st.global.u32 	[%rd63], %r103;
	add.s64 	%rd64, %rd3, %rd61;
	st.global.u32 	[%rd64], %r103;
	add.s64 	%rd65, %rd1, %rd61;
	st.global.u32 	[%rd65], %r103;
$L__BB1_10:
	ld.param.u32 	%r266, [gatorosc_many_series_one_param_f32_param_8];
	ld.param.u32 	%r257, [gatorosc_many_series_one_param_f32_param_6];
	ld.param.u32 	%r250, [gatorosc_many_series_one_param_f32_param_4];
	ld.param.u32 	%r247, [gatorosc_many_series_one_param_f32_param_3];
	setp.le.s32 	%p13, %r247, %r294;
	min.s32 	%r104, %r250, %r257;
	min.s32 	%r105, %r104, %r266;
	setp.lt.s32 	%p14, %r105, 1;
	or.pred  	%p15, %p14, %p13;
	@%p15 bra 	$L__BB1_62;
	ld.param.u32 	%r267, [gatorosc_many_series_one_param_f32_param_8];
	ld.param.u32 	%r258, [gatorosc_many_series_one_param_f32_param_6];
	ld.param.u32 	%r251, [gatorosc_many_series_one_param_f32_param_4];
	add.s32 	%r106, %r251, 1;
	cvt.rn.f64.u32 	%fd17, %r106;
	mov.f64 	%fd18, 0d4000000000000000;
	div.rn.f64 	%fd1, %fd18, %fd17;
	add.s32 	%r107, %r258, 1;
	cvt.rn.f64.u32 	%fd19, %r107;
	div.rn.f64 	%fd2, %fd18, %fd19;
	add.s32 	%r108, %r267, 1;
	cvt.rn.f64.u32 	%fd20, %r108;
	div.rn.f64 	%fd3, %fd18, %fd20;
	mul.lo.s32 	%r109, %r1, %r88;
	mov.u32 	%r110, smem;
	mad.lo.s32 	%r16, %r109, 12, %r110;
	shl.b32 	%r111, %r88, 2;
	add.s32 	%r17, %r16, %r111;
	shl.b32 	%r18, %r88, 3;
	setp.lt.s32 	%p16, %r88, 1;
	@%p16 bra 	$L__BB1_23;
	and.b32  	%r19, %r88, 7;
	setp.lt.u32 	%p17, %r88, 8;
	mov.b32 	%r280, 0;
	@%p17 bra 	$L__BB1_15;
	and.b32  	%r280, %r88, 2147483640;
	neg.s32 	%r278, %r280;
	mul.lo.s32 	%r114, %r1, 12;
	mad.lo.s32 	%r115, %r114, %r88, %r110;
	add.s32 	%r277, %r115, 16;
	add.s32 	%r116, %r114, 8;
	mad.lo.s32 	%r117, %r88, %r116, %r110;
	add.s32 	%r276, %r117, 16;
	add.s32 	%r118, %r114, 4;
	mad.lo.s32 	%r119, %r88, %r118, %r110;
	add.s32 	%r275, %r119, 16;
$L__BB1_14:
	.pragma "nounroll";
	mov.b32 	%r120, 0;
	st.shared.u32 	[%r277+-16], %r120;
	st.shared.u32 	[%r275+-16], %r120;
	st.shared.u32 	[%r276+-16], %r120;
	st.shared.u32 	[%r277+-12], %r120;
	st.shared.u32 	[%r275+-12], %r120;
	st.shared.u32 	[%r276+-12], %r120;
	st.shared.u32 	[%r277+-8], %r120;
	st.shared.u32 	[%r275+-8], %r120;
	st.shared.u32 	[%r276+-8], %r120;
	st.shared.u32 	[%r277+-4], %r120;
	st.shared.u32 	[%r275+-4], %r120;
	st.shared.u32 	[%r276+-4], %r120;
	st.shared.u32 	[%r277], %r120;
	st.shared.u32 	[%r275], %r120;
	st.shared.u32 	[%r276], %r120;
	st.shared.u32 	[%r277+4], %r120;
	st.shared.u32 	[%r275+4], %r120;
	st.shared.u32 	[%r276+4], %r120;
	st.shared.u32 	[%r277+8], %r120;
	st.shared.u32 	[%r275+8], %r120;
	st.shared.u32 	[%r276+8], %r120;
	st.shared.u32 	[%r277+12], %r120;
	st.shared.u32 	[%r275+12], %r120;
	st.shared.u32 	[%r276+12], %r120;
	add.s32 	%r278, %r278, 8;
	add.s32 	%r277, %r277, 32;
	add.s32 	%r276, %r276, 32;
	add.s32 	%r275, %r275, 32;
	setp.ne.s32 	%p18, %r278, 0;
	@%p18 bra 	$L__BB1_14;
$L__BB1_15:
	setp.eq.s32 	%p19, %r19, 0;
	@%p19 bra 	$L__BB1_23;
	and.b32  	%r34, %r88, 3;
	setp.lt.u32 	%p20, %r19, 4;
	@%p20 bra 	$L__BB1_18;
	shl.b32 	%r121, %r280, 2;
	add.s32 	%r122, %r16, %r121;
	mov.b32 	%r123, 0;
	st.shared.u32 	[%r122], %r123;
	add.s32 	%r124, %r17, %r121;
	st.shared.u32 	[%r124], %r123;
	add.s32 	%r125, %r122, %r18;
	st.shared.u32 	[%r125], %r123;
	st.shared.u32 	[%r122+4], %r123;
	st.shared.u32 	[%r124+4], %r123;
	st.shared.u32 	[%r125+4], %r123;
	st.shared.u32 	[%r122+8], %r123;
	st.shared.u32 	[%r124+8], %r123;
	st.shared.u32 	[%r125+8], %r123;
	st.shared.u32 	[%r122+12], %r123;
	st.shared.u32 	[%r124+12], %r123;
	st.shared.u32 	[%r125+12], %r123;
	add.s32 	%r280, %r280, 4;
$L__BB1_18:
	setp.eq.s32 	%p21, %r34, 0;
	@%p21 bra 	$L__BB1_23;
	setp.eq.s32 	%p22, %r34, 1;
	@%p22 bra 	$L__BB1_21;
	shl.b32 	%r126, %r280, 2;
	add.s32 	%r127, %r16, %r126;
	mov.b32 	%r128, 0;
	st.shared.u32 	[%r127], %r128;
	add.s32 	%r129, %r17, %r126;
	st.shared.u32 	[%r129], %r128;
	add.s32 	%r130, %r127, %r18;
	st.shared.u32 	[%r130], %r128;
	st.shared.u32 	[%r127+4], %r128;
	st.shared.u32 	[%r129+4], %r128;
	st.shared.u32 	[%r130+4], %r128;
	add.s32 	%r280, %r280, 2;
$L__BB1_21:
	and.b32  	%r131, %r88, 1;
	setp.eq.b32 	%p23, %r131, 1;
	not.pred 	%p24, %p23;
	@%p24 bra 	$L__BB1_23;
	shl.b32 	%r132, %r280, 2;
	add.s32 	%r133, %r16, %r132;
	mov.b32 	%r134, 0;
	st.shared.u32 	[%r133], %r134;
	add.s32 	%r135, %r17, %r132;
	st.shared.u32 	[%r135], %r134;
	add.s32 	%r136, %r133, %r18;
	st.shared.u32 	[%r136], %r134;
$L__BB1_23:
	ld.param.u64 	%rd110, [gatorosc_many_series_one_param_f32_param_0];
	setp.lt.s32 	%p25, %r88, 1;
	mul.wide.s32 	%rd66, %r294, %r80;
	add.s64 	%rd67, %rd66, %rd4;
	cvta.to.global.u64 	%rd68, %rd110;
	shl.b64 	%rd69, %rd67, 2;
	add.s64 	%rd70, %rd68, %rd69;
	ld.global.nc.f32 	%f17, [%rd70];
	abs.f32 	%f18, %f17;
	setp.equ.f32 	%p26, %f18, 0f7F800000;
	cvt.f64.f32 	%fd21, %f17;
	selp.f64 	%fd52, 0d0000000000000000, %fd21, %p26;
	@%p25 bra 	$L__BB1_35;
	cvt.rn.f32.f64 	%f1, %fd52;
	and.b32  	%r39, %r88, 7;
	setp.lt.u32 	%p27, %r88, 8;
	mov.b32 	%r282, 0;
	@%p27 bra 	$L__BB1_27;
	and.b32  	%r282, %r88, 2147483640;
	neg.s32 	%r288, %r282;
	mul.lo.s32 	%r139, %r1, 12;
	mad.lo.s32 	%r140, %r139, %r88, %r110;
	add.s32 	%r287, %r140, 16;
	add.s32 	%r141, %r139, 8;
	mad.lo.s32 	%r142, %r88, %r141, %r110;
	add.s32 	%r286, %r142, 16;
	add.s32 	%r143, %r139, 4;
	mad.lo.s32 	%r144, %r88, %r143, %r110;
	add.s32 	%r285, %r144, 16;
$L__BB1_26:
	.pragma "nounroll";
	st.shared.f32 	[%r287+-16], %f1;
	st.shared.f32 	[%r285+-16], %f1;
	st.shared.f32 	[%r286+-16], %f1;
	st.shared.f32 	[%r287+-12], %f1;
	st.shared.f32 	[%r285+-12], %f1;
	st.shared.f32 	[%r286+-12], %f1;
	st.shared.f32 	[%r287+-8], %f1;
	st.shared.f32 	[%r285+-8], %f1;
	st.shared.f32 	[%r286+-8], %f1;
	st.shared.f32 	[%r287+-4], %f1;
	st.shared.f32 	[%r285+-4], %f1;
	st.shared.f32 	[%r286+-4], %f1;
	st.shared.f32 	[%r287], %f1;
	st.shared.f32 	[%r285], %f1;
	st.shared.f32 	[%r286], %f1;
	st.shared.f32 	[%r287+4], %f1;
	st.shared.f32 	[%r285+4], %f1;
	st.shared.f32 	[%r286+4], %f1;
	st.shared.f32 	[%r287+8], %f1;
	st.shared.f32 	[%r285+8], %f1;
	st.shared.f32 	[%r286+8], %f1;
	st.shared.f32 	[%r287+12], %f1;
	st.shared.f32 	[%r285+12], %f1;
	st.shared.f32 	[%r286+12], %f1;
	add.s32 	%r288, %r288, 8;
	add.s32 	%r287, %r287, 32;
	add.s32 	%r286, %r286, 32;
	add.s32 	%r285, %r285, 32;
	setp.eq.s32 	%p28, %r288, 0;
	@%p28 bra 	$L__BB1_27;
	bra.uni 	$L__BB1_26;
$L__BB1_27:
	setp.eq.s32 	%p29, %r39, 0;
	@%p29 bra 	$L__BB1_35;
	and.b32  	%r46, %r88, 3;
	setp.lt.u32 	%p30, %r39, 4;
	@%p30 bra 	$L__BB1_30;
	shl.b32 	%r145, %r282, 2;
	add.s32 	%r146, %r16, %r145;
	st.shared.f32 	[%r146], %f1;
	add.s32 	%r147, %r17, %r145;
	st.shared.f32 	[%r147], %f1;
	add.s32 	%r148, %r146, %r18;
	st.shared.f32 	[%r148], %f1;
	st.shared.f32 	[%r146+4], %f1;
	st.shared.f32 	[%r147+4], %f1;
	st.shared.f32 	[%r148+4], %f1;
	st.shared.f32 	[%r146+8], %f1;
	st.shared.f32 	[%r147+8], %f1;
	st.shared.f32 	[%r148+8], %f1;
	st.shared.f32 	[%r146+12], %f1;
	st.shared.f32 	[%r147+12], %f1;
	st.shared.f32 	[%r148+12], %f1;
	add.s32 	%r282, %r282, 4;
$L__BB1_30:
	setp.eq.s32 	%p31, %r46, 0;
	@%p31 bra 	$L__BB1_35;
	setp.eq.s32 	%p32, %r46, 1;
	@%p32 bra 	$L__BB1_33;
	shl.b32 	%r149, %r282, 2;
	add.s32 	%r150, %r16, %r149;
	st.shared.f32 	[%r150], %f1;
	add.s32 	%r151, %r17, %r149;
	st.shared.f32 	[%r151], %f1;
	add.s32 	%r152, %r150, %r18;
	st.shared.f32 	[%r152], %f1;
	st.shared.f32 	[%r150+4], %f1;
	st.shared.f32 	[%r151+4], %f1;
	st.shared.f32 	[%r152+4], %f1;
	add.s32 	%r282, %r282, 2;
$L__BB1_33:
	and.b32  	%r153, %r88, 1;
	setp.eq.b32 	%p33, %r153, 1;
	not.pred 	%p34, %p33;
	@%p34 bra 	$L__BB1_35;
	shl.b32 	%r154, %r282, 2;
	add.s32 	%r155, %r16, %r154;
	st.shared.f32 	[%r155], %f1;
	add.s32 	%r156, %r17, %r154;
	st.shared.f32 	[%r156], %f1;
	add.s32 	%r157, %r155, %r18;
	st.shared.f32 	[%r157], %f1;
$L__BB1_35:
	ld.param.u32 	%r248, [gatorosc_many_series_one_param_f32_param_3];
	add.s32 	%r51, %r17, %r111;
	sub.s32 	%r52, %r248, %r294;
	add.s32 	%r292, %r294, 1;
	setp.eq.s32 	%p36, %r248, %r292;
	mov.b32 	%r295, 0;
	mov.f32 	%f75, 0f00000000;
	mov.pred 	%p63, -1;
	mov.pred 	%p64, %p63;
	mov.f32 	%f74, %f75;
	mov.f64 	%fd53, %fd52;
	mov.f64 	%fd54, %fd52;
	@%p36 bra 	$L__BB1_55;
	and.b32  	%r161, %r52, -2;
	neg.s32 	%r289, %r161;
	mov.b32 	%r295, 0;
	mov.f32 	%f75, 0f00000000;
	mov.b16 	%rs31, 0;
	mov.u16 	%rs30, %rs31;
	mov.f64 	%fd53, %fd52;
	mov.f64 	%fd54, %fd52;
$L__BB1_37:
	ld.param.u64 	%rd111, [gatorosc_many_series_one_param_f32_param_0];
	add.s32 	%r162, %r292, -1;
	mul.wide.s32 	%rd71, %r162, %r80;
	add.s64 	%rd14, %rd71, %rd4;
	cvta.to.global.u64 	%rd72, %rd111;
	shl.b64 	%rd73, %rd14, 2;
	add.s64 	%rd74, %rd72, %rd73;
	ld.global.nc.f32 	%f21, [%rd74];
	cvt.rn.f32.f64 	%f22, %fd54;
	abs.f32 	%f23, %f21;
	setp.equ.f32 	%p37, %f23, 0f7F800000;
	selp.f32 	%f24, %f22, %f21, %p37;
	cvt.f64.f32 	%fd22, %f24;
	mov.f64 	%fd23, 0d3FF0000000000000;
	sub.f64 	%fd24, %fd23, %fd1;
	mul.f64 	%fd25, %fd1, %fd22;
	fma.rn.f64 	%fd8, %fd24, %fd54, %fd25;
	sub.f64 	%fd26, %fd23, %fd2;
	mul.f64 	%fd27, %fd2, %fd22;
	fma.rn.f64 	%fd9, %fd26, %fd53, %fd27;
	sub.f64 	%fd28, %fd23, %fd3;
	mul.f64 	%fd29, %fd3, %fd22;
	fma.rn.f64 	%fd10, %fd28, %fd52, %fd29;
	cvt.rn.f32.f64 	%f4, %fd8;
	shl.b32 	%r163, %r295, 2;
	add.s32 	%r164, %r16, %r163;
	st.shared.f32 	[%r164], %f4;
	cvt.rn.f32.f64 	%f25, %fd9;
	add.s32 	%r165, %r17, %r163;
	st.shared.f32 	[%r165], %f25;
	cvt.rn.f32.f64 	%f26, %fd10;
	add.s32 	%r166, %r164, %r18;
	st.shared.f32 	[%r166], %f26;
	setp.lt.s32 	%p38, %r162, %r5;
	mov.f32 	%f72, %f74;
	mov.u16 	%rs28, %rs30;
	@%p38 bra 	$L__BB1_41;
	ld.param.u64 	%rd116, [gatorosc_many_series_one_param_f32_param_11];
	ld.param.u32 	%r260, [gatorosc_many_series_one_param_f32_param_7];
	ld.param.u32 	%r253, [gatorosc_many_series_one_param_f32_param_5];
	sub.s32 	%r167, %r295, %r253;
	shr.s32 	%r168, %r167, 31;
	and.b32  	%r169, %r168, %r88;
	add.s32 	%r170, %r169, %r167;
	shl.b32 	%r171, %r170, 2;
	add.s32 	%r172, %r16, %r171;
	ld.shared.f32 	%f27, [%r172];
	sub.s32 	%r173, %r295, %r260;
	shr.s32 	%r174, %r173, 31;
	and.b32  	%r175, %r174, %r88;
	add.s32 	%r176, %r175, %r173;
	shl.b32 	%r177, %r176, 2;
	add.s32 	%r178, %r17, %r177;
	ld.shared.f32 	%f28, [%r178];
	sub.f32 	%f29, %f27, %f28;
	abs.f32 	%f5, %f29;
	cvta.to.global.u64 	%rd75, %rd116;
	add.s64 	%rd77, %rd75, %rd73;
	st.global.f32 	[%rd77], %f5;
	setp.eq.s32 	%p39, %r290, 0;
	mov.b16 	%rs8, 1;
	mov.f32 	%f72, %f5;
	mov.u16 	%rs28, %rs8;
	@%p39 bra 	$L__BB1_41;
	and.b16  	%rs10, %rs30, 255;
	setp.eq.s16 	%p40, %rs10, 0;
	mov.b16 	%rs28, 0;
	mov.f32 	%f72, %f74;
	@%p40 bra 	$L__BB1_41;
	sub.f32 	%f30, %f5, %f74;
	add.s64 	%rd79, %rd3, %rd73;
	st.global.f32 	[%rd79], %f30;
	mov.f32 	%f72, %f5;
	mov.u16 	%rs28, %rs8;
$L__BB1_41:
	add.s32 	%r179, %r292, -1;
	setp.lt.s32 	%p41, %r179, %r7;
	mov.f32 	%f73, %f75;
	mov.u16 	%rs29, %rs31;
	@%p41 bra 	$L__BB1_45;
	ld.param.u32 	%r269, [gatorosc_many_series_one_param_f32_param_9];
	ld.param.u32 	%r261, [gatorosc_many_series_one_param_f32_param_7];
	sub.s32 	%r180, %r295, %r269;
	sub.s32 	%r181, %r295, %r261;
	shr.s32 	%r182, %r181, 31;
	and.b32  	%r183, %r182, %r88;
	add.s32 	%r184, %r183, %r181;
	shl.b32 	%r185, %r184, 2;
	add.s32 	%r186, %r17, %r185;
	ld.shared.f32 	%f31, [%r186];
	shr.s32 	%r187, %r180, 31;
	and.b32  	%r188, %r187, %r88;
	add.s32 	%r189, %r188, %r180;
	shl.b32 	%r190, %r189, 2;
	add.s32 	%r191, %r51, %r190;
	ld.shared.f32 	%f32, [%r191];
	sub.f32 	%f33, %f31, %f32;
	abs.f32 	%f34, %f33;
	neg.f32 	%f7, %f34;
	add.s64 	%rd81, %rd2, %rd73;
	st.global.f32 	[%rd81], %f7;
	setp.eq.s32 	%p42, %r291, 0;
	mov.b16 	%rs12, 1;
	mov.f32 	%f73, %f7;
	mov.u16 	%rs29, %rs12;
	@%p42 bra 	$L__BB1_45;
	and.b16  	%rs14, %rs31, 255;
	setp.eq.s16 	%p43, %rs14, 0;
	mov.b16 	%rs29, 0;
	mov.f32 	%f73, %f75;
	@%p43 bra 	$L__BB1_45;
	sub.f32 	%f35, %f7, %f75;
	neg.f32 	%f36, %f35;
	add.s64 	%rd83, %rd1, %rd73;
	st.global.f32 	[%rd83], %f36;
	mov.f32 	%f73, %f7;
	mov.u16 	%rs29, %rs12;
$L__BB1_45:
	ld.param.u64 	%rd112, [gatorosc_many_series_one_param_f32_param_0];
	add.s32 	%r192, %r295, 1;
	setp.eq.s32 	%p44, %r192, %r88;
	selp.b32 	%r68, 0, %r192, %p44;
	mul.wide.s32 	%rd84, %r292, %r80;
	add.s64 	%rd15, %rd84, %rd4;
	cvta.to.global.u64 	%rd85, %rd112;
	shl.b64 	%rd86, %rd15, 2;
	add.s64 	%rd87, %rd85, %rd86;
	ld.global.nc.f32 	%f37, [%rd87];
	abs.f32 	%f38, %f37;
	setp.equ.f32 	%p45, %f38, 0f7F800000;
	selp.f32 	%f39, %f4, %f37, %p45;
	cvt.f64.f32 	%fd30, %f39;
	mov.f64 	%fd31, 0d3FF0000000000000;
	sub.f64 	%fd32, %fd31, %fd1;
	mul.f64 	%fd33, %fd1, %fd30;
	fma.rn.f64 	%fd54, %fd32, %fd8, %fd33;
	sub.f64 	%fd34, %fd31, %fd2;
	mul.f64 	%fd35, %fd2, %fd30;
	fma.rn.f64 	%fd53, %fd34, %fd9, %fd35;
	sub.f64 	%fd36, %fd31, %fd3;
	mul.f64 	%fd37, %fd3, %fd30;
	fma.rn.f64 	%fd52, %fd36, %fd10, %fd37;
	cvt.rn.f32.f64 	%f40, %fd54;
	shl.b32 	%r193, %r68, 2;
	add.s32 	%r194, %r16, %r193;
	st.shared.f32 	[%r194], %f40;
	cvt.rn.f32.f64 	%f41, %fd53;
	add.s32 	%r195, %r17, %r193;
	st.shared.f32 	[%r195], %f41;
	cvt.rn.f32.f64 	%f42, %fd52;
	add.s32 	%r196, %r194, %r18;
	st.shared.f32 	[%r196], %f42;
	setp.lt.s32 	%p46, %r292, %r5;
	mov.f32 	%f74, %f72;
	mov.u16 	%rs30, %rs28;
	@%p46 bra 	$L__BB1_49;
	ld.param.u64 	%rd117, [gatorosc_many_series_one_param_f32_param_11];
	ld.param.u32 	%r262, [gatorosc_many_series_one_param_f32_param_7];
	ld.param.u32 	%r254, [gatorosc_many_series_one_param_f32_param_5];
	sub.s32 	%r197, %r68, %r254;
	shr.s32 	%r198, %r197, 31;
	and.b32  	%r199, %r198, %r88;
	add.s32 	%r200, %r199, %r197;
	shl.b32 	%r201, %r200, 2;
	add.s32 	%r202, %r16, %r201;
	ld.shared.f32 	%f43, [%r202];
	sub.s32 	%r203, %r68, %r262;
	shr.s32 	%r204, %r203, 31;
	and.b32  	%r205, %r204, %r88;
	add.s32 	%r206, %r205, %r203;
	shl.b32 	%r207, %r206, 2;
	add.s32 	%r208, %r17, %r207;
	ld.shared.f32 	%f44, [%r208];
	sub.f32 	%f45, %f43, %f44;
	abs.f32 	%f9, %f45;
	cvta.to.global.u64 	%rd88, %rd117;
	add.s64 	%rd90, %rd88, %rd86;
	st.global.f32 	[%rd90], %f9;
	setp.eq.s32 	%p47, %r290, 1;
	mov.b16 	%rs16, 1;
	mov.f32 	%f74, %f9;
	mov.u16 	%rs30, %rs16;
	@%p47 bra 	$L__BB1_49;
	and.b16  	%rs18, %rs28, 255;
	setp.eq.s16 	%p48, %rs18, 0;
	mov.b16 	%rs30, 0;
	mov.f32 	%f74, %f72;
	@%p48 bra 	$L__BB1_49;
	sub.f32 	%f46, %f9, %f72;
	add.s64 	%rd92, %rd3, %rd86;
	st.global.f32 	[%rd92], %f46;
	mov.f32 	%f74, %f9;
	mov.u16 	%rs30, %rs16;
$L__BB1_49:
	setp.lt.s32 	%p49, %r292, %r7;
	mov.f32 	%f75, %f73;
	mov.u16 	%rs31, %rs29;
	@%p49 bra 	$L__BB1_53;
	ld.param.u32 	%r270, [gatorosc_many_series_one_param_f32_param_9];
	ld.param.u32 	%r263, [gatorosc_many_series_one_param_f32_param_7];
	sub.s32 	%r209, %r68, %r270;
	sub.s32 	%r210, %r68, %r263;
	shr.s32 	%r211, %r210, 31;
	and.b32  	%r212, %r211, %r88;
	add.s32 	%r213, %r212, %r210;
	shl.b32 	%r214, %r213, 2;
	add.s32 	%r215, %r17, %r214;
	ld.shared.f32 	%f47, [%r215];
	shr.s32 	%r216, %r209, 31;
	and.b32  	%r217, %r216, %r88;
	add.s32 	%r218, %r217, %r209;
	shl.b32 	%r219, %r218, 2;
	add.s32 	%r220, %r51, %r219;
	ld.shared.f32 	%f48, [%r220];
	sub.f32 	%f49, %f47, %f48;
	abs.f32 	%f50, %f49;
	neg.f32 	%f11, %f50;
	add.s64 	%rd94, %rd2, %rd86;
	st.global.f32 	[%rd94], %f11;
	setp.eq.s32 	%p50, %r291, 1;
	mov.b16 	%rs20, 1;
	mov.f32 	%f75, %f11;
	mov.u16 	%rs31, %rs20;
	@%p50 bra 	$L__BB1_53;
	and.b16  	%rs22, %rs29, 255;
	setp.eq.s16 	%p51, %rs22, 0;
	mov.b16 	%rs31, 0;
	mov.f32 	%f75, %f73;
	@%p51 bra 	$L__BB1_53;
	sub.f32 	%f51, %f11, %f73;
	neg.f32 	%f52, %f51;
	add.s64 	%rd96, %rd1, %rd86;
	st.global.f32 	[%rd96], %f52;
	mov.f32 	%f75, %f11;
	mov.u16 	%rs31, %rs20;
$L__BB1_53:
	add.s32 	%r221, %r68, 1;
	setp.eq.s32 	%p52, %r221, %r88;
	selp.b32 	%r295, 0, %r221, %p52;
	add.s32 	%r292, %r292, 2;
	add.s32 	%r291, %r291, -2;
	add.s32 	%r290, %r290, -2;
	add.s32 	%r289, %r289, 2;
	setp.ne.s32 	%p53, %r289, 0;
	@%p53 bra 	$L__BB1_37;
	and.b16  	%rs24, %rs30, 255;
	setp.eq.s16 	%p64, %rs24, 0;
	and.b16  	%rs25, %rs31, 255;
	setp.eq.s16 	%p63, %rs25, 0;
	add.s32 	%r294, %r292, -1;
$L__BB1_55:
	and.b32  	%r222, %r52, 1;
	setp.eq.b32 	%p54, %r222, 1;
	not.pred 	%p55, %p54;
	@%p55 bra 	$L__BB1_62;
	ld.param.u32 	%r271, [gatorosc_many_series_one_param_f32_param_9];
	ld.param.u32 	%r264, [gatorosc_many_series_one_param_f32_param_7];
	ld.param.u32 	%r255, [gatorosc_many_series_one_param_f32_param_5];
	ld.param.u64 	%rd113, [gatorosc_many_series_one_param_f32_param_0];
	mul.wide.s32 	%rd97, %r294, %r80;
	add.s64 	%rd16, %rd97, %rd4;
	cvta.to.global.u64 	%rd98, %rd113;
	shl.b64 	%rd99, %rd16, 2;
	add.s64 	%rd100, %rd98, %rd99;
	ld.global.nc.f32 	%f53, [%rd100];
	cvt.rn.f32.f64 	%f54, %fd54;
	abs.f32 	%f55, %f53;
	setp.equ.f32 	%p56, %f55, 0f7F800000;
	selp.f32 	%f56, %f54, %f53, %p56;
	cvt.f64.f32 	%fd38, %f56;
	mov.f64 	%fd39, 0d3FF0000000000000;
	sub.f64 	%fd40, %fd39, %fd1;
	mul.f64 	%fd41, %fd1, %fd38;
	fma.rn.f64 	%fd42, %fd40, %fd54, %fd41;
	sub.f64 	%fd43, %fd39, %fd2;
	mul.f64 	%fd44, %fd2, %fd38;
	fma.rn.f64 	%fd45, %fd43, %fd53, %fd44;
	sub.f64 	%fd46, %fd39, %fd3;
	mul.f64 	%fd47, %fd3, %fd38;
	fma.rn.f64 	%fd48, %fd46, %fd52, %fd47;
	cvt.rn.f32.f64 	%f57, %fd42;
	shl.b32 	%r223, %r295, 2;
	add.s32 	%r224, %r16, %r223;
	st.shared.f32 	[%r224], %f57;
	cvt.rn.f32.f64 	%f58, %fd45;
	add.s32 	%r225, %r17, %r223;
	st.shared.f32 	[%r225], %f58;
	cvt.rn.f32.f64 	%f59, %fd48;
	add.s32 	%r226, %r224, %r18;
	st.shared.f32 	[%r226], %f59;
	sub.s32 	%r227, %r295, %r255;
	shr.s32 	%r228, %r227, 31;
	and.b32  	%r229, %r228, %r88;
	add.s32 	%r77, %r229, %r227;
	sub.s32 	%r230, %r295, %r264;
	shr.s32 	%r231, %r230, 31;
	and.b32  	%r232, %r231, %r88;
	add.s32 	%r233, %r232, %r230;
	sub.s32 	%r234, %r295, %r271;
	shr.s32 	%r235, %r234, 31;
	and.b32  	%r236, %r235, %r88;
	add.s32 	%r78, %r236, %r234;
	setp.lt.s32 	%p57, %r294, %r5;
	shl.b32 	%r237, %r233, 2;
	add.s32 	%r79, %r17, %r237;
	@%p57 bra 	$L__BB1_59;
	ld.param.u64 	%rd118, [gatorosc_many_series_one_param_f32_param_11];
	shl.b32 	%r238, %r77, 2;
	add.s32 	%r239, %r16, %r238;
	ld.shared.f32 	%f60, [%r239];
	ld.shared.f32 	%f61, [%r79];
	sub.f32 	%f62, %f60, %f61;
	abs.f32 	%f15, %f62;
	cvta.to.global.u64 	%rd101, %rd118;
	add.s64 	%rd103, %rd101, %rd99;
	st.global.f32 	[%rd103], %f15;
	setp.eq.s32 	%p58, %r294, %r5;
	or.pred  	%p59, %p58, %p64;
	@%p59 bra 	$L__BB1_59;
	sub.f32 	%f63, %f15, %f74;
	add.s64 	%rd105, %rd3, %rd99;
	st.global.f32 	[%rd105], %f63;
$L__BB1_59:
	setp.lt.s32 	%p60, %r294, %r7;
	@%p60 bra 	$L__BB1_62;
	ld.shared.f32 	%f64, [%r79];
	shl.b32 	%r240, %r78, 2;
	add.s32 	%r241, %r51, %r240;
	ld.shared.f32 	%f65, [%r241];
	sub.f32 	%f66, %f64, %f65;
	abs.f32 	%f67, %f66;
	neg.f32 	%f16, %f67;
	add.s64 	%rd107, %rd2, %rd99;
	st.global.f32 	[%rd107], %f16;
	setp.eq.s32 	%p61, %r294, %r7;
	or.pred  	%p62, %p61, %p63;
	@%p62 bra 	$L__BB1_62;
	sub.f32 	%f68, %f16, %f75;
	neg.f32 	%f69, %f68;
	add.s64 	%rd109, %rd1, %rd99;
	st.global.f32 	[%rd109], %f69;
$L__BB1_62:
	ret;

}


// ===== COMPILED SASS (sm_100) =====

	.target	sm_100

	.elftype	@"ET_EXEC"


//--------------------- .note.nv.tkinfo           --------------------------
	.section	.note.nv.tkinfo,"",@"SHT_NOTE"
	.sectionflags	@"SHF_NOTE_NV_TKINFO"
	.tkinfo
        /*0018*/ 	.word	0x00000002
        /*0030*/ 	.string	""
        /*0030*/ 	.string	"ptxas"
        /*0030*/ 	.string	"Cuda compilation tools, release 13.0, V13.0.88"
        /*0030*/ 	.string	"Build cuda_13.0.r13.0/compiler.36424714_0"
        /*0030*/ 	.string	"-arch sm_100 -m 64 "



//--------------------- .note.nv.cuinfo           --------------------------
	.section	.note.nv.cuinfo,"",@"SHT_NOTE"
	.sectionflags	@"SHF_NOTE_NV_CUINFO"
        /*0018*/ 	.short	0x0002
        /*001a*/ 	.short	0x0064
        /*001c*/ 	.short	0x0082
	.zero		2


//--------------------- .nv.info                  --------------------------
	.section	.nv.info,"",@"SHT_CUDA_INFO"
	.align	4


	//----- nvinfo : EIATTR_REGCOUNT
	.align		4
        /*0000*/ 	.byte	0x04, 0x2f
        /*0002*/ 	.short	(.L_1 - .L_0)
	.align		4
.L_0:
        /*0004*/ 	.word	index@(gatorosc_batch_f32)
        /*0008*/ 	.word	0x00000020


	//----- nvinfo : EIATTR_FRAME_SIZE
	.align		4
.L_1:
        /*000c*/ 	.byte	0x04, 0x11
        /*000e*/ 	.short	(.L_3 - .L_2)
	.align		4
.L_2:
        /*0010*/ 	.word	index@($__internal_1_$__cuda_sm20_div_rn_f64_full)
        /*0014*/ 	.word	0x00000000


	//----- nvinfo : EIATTR_FRAME_SIZE
	.align		4
.L_3:
        /*0018*/ 	.byte	0x04, 0x11
        /*001a*/ 	.short	(.L_5 - .L_4)
	.align		4
.L_4:
        /*001c*/ 	.word	index@(gatorosc_batch_f32)
        /*0020*/ 	.word	0x00000000


	//----- nvinfo : EIATTR_REGCOUNT
	.align		4
.L_5:
        /*0024*/ 	.byte	0x04, 0x2f
        /*0026*/ 	.short	(.L_7 - .L_6)
	.align		4
.L_6:
        /*0028*/ 	.word	index@(gatorosc_many_series_one_param_f32)
        /*002c*/ 	.word	0x00000038


	//----- nvinfo : EIATTR_FRAME_SIZE
	.align		4
.L_7:
        /*0030*/ 	.byte	0x04, 0x11
        /*0032*/ 	.short	(.L_9 - .L_8)
	.align		4
.L_8:
        /*0034*/ 	.word	index@($__internal_0_$__cuda_sm20_div_rn_f64_full)
        /*0038*/ 	.word	0x00000000


	//----- nvinfo : EIATTR_FRAME_SIZE
	.align		4
.L_9:
        /*003c*/ 	.byte	0x04, 0x11
        /*003e*/ 	.short	(.L_11 - .L_10)
	.align		4
.L_10:
        /*0040*/ 	.word	index@(gatorosc_many_series_one_param_f32)
        /*0044*/ 	.word	0x00000000


	//----- nvinfo : EIATTR_MIN_STACK_SIZE
	.align		4
.L_11:
        /*0048*/ 	.byte	0x04, 0x12
        /*004a*/ 	.short	(.L_13 - .L_12)
	.align		4
.L_12:
        /*004c*/ 	.word	index@(gatorosc_many_series_one_param_f32)
        /*0050*/ 	.word	0x00000000


	//----- nvinfo : EIATTR_MIN_STACK_SIZE
	.align		4
.L_13:
        /*0054*/ 	.byte	0x04, 0x12
        /*0056*/ 	.short	(.L_15 - .L_14)
	.align		4
.L_14:
        /*0058*/ 	.word	index@(gatorosc_batch_f32)
        /*005c*/ 	.word	0x00000000
.L_15:


//--------------------- .nv.compat                --------------------------
	.section	.nv.compat,"",@"SHT_CUDA_COMPAT_INFO"
	.align	4
        /*0000*/ 	.byte	0x02, 0x09, 0x00, 0x00, 0x02, 0x02, 0x01, 0x00, 0x02, 0x05, 0x05, 0x00, 0x03, 0x07, 0x01, 0x01
        /*0010*/ 	.byte	0x02, 0x03, 0x00, 0x00, 0x02, 0x06, 0x01, 0x00, 0x04, 0x0b, 0x08, 0x00, 0x01, 0x00, 0x00, 0x00
        /*0020*/ 	.byte	0x00, 0x00, 0x00, 0x00


//--------------------- .nv.info.gatorosc_many_series_one_param_f32 --------------------------
	.section	.nv.info.gatorosc_many_series_one_param_f32,"",@"SHT_CUDA_INFO"
	.sectionflags	@""
	.align	4


	//----- nvinfo : EIATTR_CUDA_API_VERSION
	.align		4
        /*0000*/ 	.byte	0x04, 0x37
        /*0002*/ 	.short	(.L_17 - .L_16)
.L_16:
        /*0004*/ 	.word	0x00000082


	//----- nvinfo : EIATTR_KPARAM_INFO
	.align		4
.L_17:
        /*0008*/ 	.byte	0x04, 0x17
        /*000a*/ 	.short	(.L_19 - .L_18)
.L_18:
        /*000c*/ 	.word	0x00000000
        /*0010*/ 	.short	0x000e
        /*0012*/ 	.short	0x0050
        /*0014*/ 	.byte	0x00, 0xf5, 0x21, 0x00


	//----- nvinfo : EIATTR_KPARAM_INFO
	.align		4
.L_19:
        /*0018*/ 	.byte	0x04, 0x17
        /*001a*/ 	.short	(.L_21 - .L_20)
.L_20:
        /*001c*/ 	.word	0x00000000
        /*0020*/ 	.short	0x000d
        /*0022*/ 	.short	0x0048
        /*0024*/ 	.byte	0x00, 0xf5, 0x21, 0x00


	//----- nvinfo : EIATTR_KPARAM_INFO
	.align		4
.L_21:
        /*0028*/ 	.byte	0x04, 0x17
        /*002a*/ 	.short	(.L_23 - .L_22)
.L_22:
        /*002c*/ 	.word	0x00000000
        /*0030*/ 	.short	0x000c
        /*0032*/ 	.short	0x0040
        /*0034*/ 	.byte	0x00, 0xf5, 0x21, 0x00


	//----- nvinfo : EIATTR_KPARAM_INFO
	.align		4
.L_23:
        /*0038*/ 	.byte	0x04, 0x17
        /*003a*/ 	.short	(.L_25 - .L_24)
.L_24:
        /*003c*/ 	.word	0x00000000
        /*0040*/ 	.short	0x000b
        /*0042*/ 	.short	0x0038
        /*0044*/ 	.byte	0x00, 0xf5, 0x21, 0x00


	//----- nvinfo : EIATTR_KPARAM_INFO
	.align		4
.L_25:
        /*0048*/ 	.byte	0x04, 0x17
        /*004a*/ 	.short	(.L_27 - .L_26)
.L_26:
        /*004c*/ 	.word	0x00000000
        /*0050*/ 	.short	0x000a
        /*0052*/ 	.short	0x0030
        /*0054*/ 	.byte	0x00, 0xf0, 0x11, 0x00


	//----- nvinfo : EIATTR_KPARAM_INFO
	.align		4
.L_27:
        /*0058*/ 	.byte	0x04, 0x17
        /*005a*/ 	.short	(.L_29 - .L_28)
.L_28:
        /*005c*/ 	.word	0x00000000
        /*0060*/ 	.short	0x0009
        /*0062*/ 	.short	0x002c
        /*0064*/ 	.byte	0x00, 0xf0, 0x11, 0x00


	//----- nvinfo : EIATTR_KPARAM_INFO
	.align		4
.L_29:
        /*0068*/ 	.byte	0x04, 0x17
        /*006a*/ 	.short	(.L_31 - .L_30)
.L_30:
        /*006c*/ 	.word	0x00000000
        /*0070*/ 	.short	0x0008
        /*0072*/ 	.short	0x0028
        /*0074*/ 	.byte	0x00, 0xf0, 0x11, 0x00


	//----- nvinfo : EIATTR_KPARAM_INFO
	.align		4
.L_31:
        /*0078*/ 	.byte	0x04, 0x17
        /*007a*/ 	.short	(.L_33 - .L_32)
.L_32:
        /*007c*/ 	.word	0x00000000
        /*0080*/ 	.short	0x0007
        /*0082*/ 	.short	0x0024
        /*0084*/ 	.byte	0x00, 0xf0, 0x11, 0x00


	//----- nvinfo : EIATTR_KPARAM_INFO
	.align		4
.L_33:
        /*0088*/ 	.byte	0x04, 0x17
        /*008a*/ 	.short	(.L_35 - .L_34)
.L_34:
        /*008c*/ 	.word	0x00000000
        /*0090*/ 	.short	0x0006
        /*0092*/ 	.short	0x0020
        /*0094*/ 	.byte	0x00, 0xf0, 0x11, 0x00


	//----- nvinfo : EIATTR_KPARAM_INFO
	.align		4
.L_35:
        /*0098*/ 	.byte	0x04, 0x17
        /*009a*/ 	.short	(.L_37 - .L_36)
.L_36:
        /*009c*/ 	.word	0x00000000
        /*00a0*/ 	.short	0x0005
        /*00a2*/ 	.short	0x001c
        /*00a4*/ 	.byte	0x00, 0xf0, 0x11, 0x00


	//----- nvinfo : EIATTR_KPARAM_INFO
	.align		4
.L_37:
        /*00a8*/ 	.byte	0x04, 0x17
        /*00aa*/ 	.short	(.L_39 - .L_38)
.L_38:
        /*00ac*/ 	.word	0x00000000
        /*00b0*/ 	.short	0x0004
        /*00b2*/ 	.short	0x0018
        /*00b4*/ 	.byte	0x00, 0xf0, 0x11, 0x00


	//----- nvinfo : EIATTR_KPARAM_INFO
	.align		4
.L_39:
        /*00b8*/ 	.byte	0x04, 0x17
        /*00ba*/ 	.short	(.L_41 - .L_40)
.L_40:
        /*00bc*/ 	.word	0x00000000
        /*00c0*/ 	.short	0x0003
        /*00c2*/ 	.short	0x0014
        /*00c4*/ 	.byte	0x00, 0xf0, 0x11, 0x00


	//----- nvinfo : EIATTR_KPARAM_INFO
	.align		4
.L_41:
        /*00c8*/ 	.byte	0x04, 0x17
        /*00ca*/ 	.short	(.L_43 - .L_42)
.L_42:
        /*00cc*/ 	.word	0x00000000
        /*00d0*/ 	.short	0x0002
        /*00d2*/ 	.short	0x0010
        /*00d4*/ 	.byte	0x00, 0xf0, 0x11, 0x00


	//----- nvinfo : EIATTR_KPARAM_INFO
	.align		4
.L_43:
        /*00d8*/ 	.byte	0x04, 0x17
        /*00da*/ 	.short	(.L_45 - .L_44)
.L_44:
        /*00dc*/ 	.word	0x00000000
        /*00e0*/ 	.short	0x0001
        /*00e2*/ 	.short	0x0008
        /*00e4*/ 	.byte	0x00, 0xf5, 0x21, 0x00


	//----- nvinfo : EIATTR_KPARAM_INFO
	.align		4
.L_45:
        /*00e8*/ 	.byte	0x04, 0x17
        /*00ea*/ 	.short	(.L_47 - .L_46)
.L_46:
        /*00ec*/ 	.word	0x00000000
        /*00f0*/ 	.short	0x0000
        /*00f2*/ 	.short	0x0000
        /*00f4*/ 	.byte	0x00, 0xf5, 0x21, 0x00


	//----- nvinfo : EIATTR_SPARSE_MMA_MASK
	.align		4
.L_47:
        /*00f8*/ 	.byte	0x03, 0x50
        /*00fa*/ 	.short	0x0000


	//----- nvinfo : EIATTR_MAXREG_COUNT
	.align		4
        /*00fc*/ 	.byte	0x03, 0x1b
        /*00fe*/ 	.short	0x00ff


	//----- nvinfo : EIATTR_MERCURY_ISA_VERSION
	.align		4
        /*0100*/ 	.byte	0x03, 0x5f
        /*0102*/ 	.short	0x0101


	//----- nvinfo : EIATTR_VRC_CTA_INIT_COUNT
	.align		4
        /*0104*/ 	.byte	0x02, 0x4a
	.zero		1
	.zero		1


	//----- nvinfo : EIATTR_EXIT_INSTR_OFFSETS
	.align		4
        /*0108*/ 	.byte	0x04, 0x1c
        /*010a*/ 	.short	(.L_49 - .L_48)


	//   ....[0]....
.L_48:
        /*010c*/ 	.word	0x00000070


	//   ....[1]....
        /*0110*/ 	.word	0x00000b00


	//   ....[2]....
        /*0114*/ 	.word	0x00002c50


	//   ....[3]....
        /*0118*/ 	.word	0x00003050


	//   ....[4]....
        /*011c*/ 	.word	0x00003100


	//   ....[5]....
        /*0120*/ 	.word	0x00003170


	//----- nvinfo : EIATTR_CRS_STACK_SIZE
	.align		4
.L_49:
        /*0124*/ 	.byte	0x04, 0x1e
        /*0126*/ 	.short	(.L_51 - .L_50)
.L_50:
        /*0128*/ 	.word	0x00000000


	//----- nvinfo : EIATTR_CBANK_PARAM_SIZE
	.align		4
.L_51:
        /*012c*/ 	.byte	0x03, 0x19
        /*012e*/ 	.short	0x0058


	//----- nvinfo : EIATTR_PARAM_CBANK
	.align		4
        /*0130*/ 	.byte	0x04, 0x0a
        /*0132*/ 	.short	(.L_53 - .L_52)
	.align		4
.L_52:
        /*0134*/ 	.word	index@(.nv.constant0.gatorosc_many_series_one_param_f32)
        /*0138*/ 	.short	0x0380
        /*013a*/ 	.short	0x0058


	//----- nvinfo : EIATTR_SW_WAR
	.align		4
.L_53:
        /*013c*/ 	.byte	0x04, 0x36
        /*013e*/ 	.short	(.L_55 - .L_54)
.L_54:
        /*0140*/ 	.word	0x00000008
.L_55:


//--------------------- .nv.info.gatorosc_batch_f32 --------------------------
	.section	.nv.info.gatorosc_batch_f32,"",@"SHT_CUDA_INFO"
	.sectionflags	@""
	.align	4


	//----- nvinfo : EIATTR_CUDA_API_VERSION
	.align		4
        /*0000*/ 	.byte	0x04, 0x37
        /*0002*/ 	.short	(.L_57 - .L_56)
.L_56:
        /*0004*/ 	.word	0x00000082


	//----- nvinfo : EIATTR_KPARAM_INFO
	.align		4
.L_57:
        /*0008*/ 	.byte	0x04, 0x17
        /*000a*/ 	.short	(.L_59 - .L_58)
.L_58:
        /*000c*/ 	.word	0x00000000
        /*0010*/ 	.short	0x000e
        /*0012*/ 	.short	0x0060
        /*0014*/ 	.byte	0x00, 0xf5, 0x21, 0x00


	//----- nvinfo : EIATTR_KPARAM_INFO
	.align		4
.L_59:
        /*0018*/ 	.byte	0x04, 0x17
        /*001a*/ 	.short	(.L_61 - .L_60)
.L_60:
        /*001c*/ 	.word	0x00000000
        /*0020*/ 	.short	0x000d
        /*0022*/ 	.short	0x0058
        /*0024*/ 	.byte	0x00, 0xf5, 0x21, 0x00


	//----- nvinfo : EIATTR_KPARAM_INFO
	.align		4
.L_61:
        /*0028*/ 	.byte	0x04, 0x17
        /*002a*/ 	.short	(.L_63 - .L_62)
.L_62:
        /*002c*/ 	.word	0x00000000
        /*0030*/ 	.short	0x000c
        /*0032*/ 	.short	0x0050
        /*0034*/ 	.byte	0x00, 0xf5, 0x21, 0x00


	//----- nvinfo : EIATTR_KPARAM_INFO
	.align		4
.L_63:
        /*0038*/ 	.byte	0x04, 0x17
        /*003a*/ 	.short	(.L_65 - .L_64)
.L_64:
        /*003c*/ 	.word	0x00000000
        /*0040*/ 	.short	0x000b
        /*0042*/ 	.short	0x0048
        /*0044*/ 	.byte	0x00, 0xf5, 0x21, 0x00


	//----- nvinfo : EIATTR_KPARAM_INFO
	.align		4
.L_65:
        /*0048*/ 	.byte	0x04, 0x17
        /*004a*/ 	.short	(.L_67 - .L_66)
.L_66:
        /*004c*/ 	.word	0x00000000
        /*0050*/ 	.short	0x000a
        /*0052*/ 	.short	0x0044
        /*0054*/ 	.byte	0x00, 0xf0, 0x11, 0x00


	//----- nvinfo : EIATTR_KPARAM_INFO
	.align		4
.L_67:
        /*0058*/ 	.byte	0x04, 0x17
        /*005a*/ 	.short	(.L_69 - .L_68)
.L_68:
        /*005c*/ 	.word	0x00000000
        /*0060*/ 	.short	0x0009
        /*0062*/ 	.short	0x0040
        /*0064*/ 	.byte	0x00, 0xf0, 0x11, 0x00


	//----- nvinfo : EIATTR_KPARAM_INFO
	.align		4
.L_69:
        /*0068*/ 	.byte	0x04, 0x17
        /*006a*/ 	.short	(.L_71 - .L_70)
.L_70:
        /*006c*/ 	.word	0x00000000
        /*0070*/ 	.short	0x0008
        /*0072*/ 	.short	0x0038
        /*0074*/ 	.byte	0x00, 0xf5, 0x21, 0x00


	//----- nvinfo : EIATTR_KPARAM_INFO
	.align		4
.L_71:
        /*0078*/ 	.byte	0x04, 0x17
        /*007a*/ 	.short	(.L_73 - .L_72)
.L_72:
        /*007c*/ 	.word	0x00000000
        /*0080*/ 	.short	0x0007
        /*0082*/ 	.short	0x0030
        /*0084*/ 	.byte	0x00, 0xf5, 0x21, 0x00


	//----- nvinfo : EIATTR_KPARAM_INFO
	.align		4
.L_73:
        /*0088*/ 	.byte	0x04, 0x17
        /*008a*/ 	.short	(.L_75 - .L_74)
.L_74:
        /*008c*/ 	.word	0x00000000
        /*0090*/ 	.short	0x0006
        /*0092*/ 	.short	0x0028
        /*0094*/ 	.byte	0x00, 0xf5, 0x21, 0x00


	//----- nvinfo : EIATTR_KPARAM_INFO
	.align		4
.L_75:
        /*0098*/ 	.byte	0x04, 0x17
        /*009a*/ 	.short	(.L_77 - .L_76)
.L_76:
        /*009c*/ 	.word	0x00000000
        /*00a0*/ 	.short	0x0005
        /*00a2*/ 	.short	0x0020
        /*00a4*/ 	.byte	0x00, 0xf5, 0x21, 0x00


	//----- nvinfo : EIATTR_KPARAM_INFO
	.align		4
.L_77:
        /*00a8*/ 	.byte	0x04, 0x17
        /*00aa*/ 	.short	(.L_79 - .L_78)
.L_78:
        /*00ac*/ 	.word	0x00000000
        /*00b0*/ 	.short	0x0004
        /*00b2*/ 	.short	0x0018
        /*00b4*/ 	.byte	0x00, 0xf5, 0x21, 0x00


	//----- nvinfo : EIATTR_KPARAM_INFO
	.align		4
.L_79:
        /*00b8*/ 	.byte	0x04, 0x17
        /*00ba*/ 	.short	(.L_81 - .L_80)
.L_80:
        /*00bc*/ 	.word	0x00000000
        /*00c0*/ 	.short	0x0003
        /*00c2*/ 	.short	0x0010
        /*00c4*/ 	.byte	0x00, 0xf5, 0x21, 0x00


	//----- nvinfo : EIATTR_KPARAM_INFO
	.align		4
.L_81:
        /*00c8*/ 	.byte	0x04, 0x17
        /*00ca*/ 	.short	(.L_83 - .L_82)
.L_82:
        /*00cc*/ 	.word	0x00000000
        /*00d0*/ 	.short	0x0002
        /*00d2*/ 	.short	0x000c
        /*00d4*/ 	.byte	0x00, 0xf0, 0x11, 0x00


	//----- nvinfo : EIATTR_KPARAM_INFO
	.align		4
.L_83:
        /*00d8*/ 	.byte	0x04, 0x17
        /*00da*/ 	.short	(.L_85 - .L_84)
.L_84:
        /*00dc*/ 	.word	0x00000000
        /*00e0*/ 	.short	0x0001
        /*00e2*/ 	.short	0x0008
        /*00e4*/ 	.byte	0x00, 0xf0, 0x11, 0x00


	//----- nvinfo : EIATTR_KPARAM_INFO
	.align		4
.L_85:
        /*00e8*/ 	.byte	0x04, 0x17
        /*00ea*/ 	.short	(.L_87 - .L_86)
.L_86:
        /*00ec*/ 	.word	0x00000000
        /*00f0*/ 	.short	0x0000
        /*00f2*/ 	.short	0x0000
        /*00f4*/ 	.byte	0x00, 0xf5, 0x21, 0x00


	//----- nvinfo : EIATTR_SPARSE_MMA_MASK
	.align		4
.L_87:
        /*00f8*/ 	.byte	0x03, 0x50
        /*00fa*/ 	.short	0x0000


	//----- nvinfo : EIATTR_MAXREG_COUNT
	.align		4
        /*00fc*/ 	.byte	0x03, 0x1b
        /*00fe*/ 	.short	0x00ff


	//----- nvinfo : EIATTR_NUM_BARRIERS
	.align		4
        /*0100*/ 	.byte	0x02, 0x4c
        /*0102*/ 	.byte	0x01
	.zero		1


	//----- nvinfo : EIATTR_MERCURY_ISA_VERSION
	.align		4
        /*0104*/ 	.byte	0x03, 0x5f
        /*0106*/ 	.short	0x0101


	//----- nvinfo : EIATTR_VRC_CTA_INIT_COUNT
	.align		4
        /*0108*/ 	.byte	0x02, 0x4a
	.zero		1
	.zero		1


	//----- nvinfo : EIATTR_EXIT_INSTR_OFFSETS
	.align		4
        /*010c*/ 	.byte	0x04, 0x1c
        /*010e*/ 	.short	(.L_89 - .L_88)


	//   ....[0]....
.L_88:
        /*0110*/ 	.word	0x00000040


	//   ....[1]....
        /*0114*/ 	.word	0x00000140


	//   ....[2]....
        /*0118*/ 	.word	0x00000520


	//   ....[3]....
        /*011c*/ 	.word	0x00000920


	//   ....[4]....
        /*0120*/ 	.word	0x000020c0


	//   ....[5]....
        /*0124*/ 	.word	0x00002480


	//   ....[6]....
        /*0128*/ 	.word	0x00002560


	//   ....[7]....
        /*012c*/ 	.word	0x000025d0


	//----- nvinfo : EIATTR_CRS_STACK_SIZE
	.align		4
.L_89:
        /*0130*/ 	.byte	0x04, 0x1e
        /*0132*/ 	.short	(.L_91 - .L_90)
.L_90:
        /*0134*/ 	.word	0x00000000


	//----- nvinfo : EIATTR_CBANK_PARAM_SIZE
	.align		4
.L_91:
        /*0138*/ 	.byte	0x03, 0x19
        /*013a*/ 	.short	0x0068


	//----- nvinfo : EIATTR_PARAM_CBANK
	.align		4
        /*013c*/ 	.byte	0x04, 0x0a
        /*013e*/ 	.short	(.L_93 - .L_92)
	.align		4
.L_92:
        /*0140*/ 	.word	index@(.nv.constant0.gatorosc_batch_f32)
        /*0144*/ 	.short	0x0380
        /*0146*/ 	.short	0x0068


	//----- nvinfo : EIATTR_SW_WAR
	.align		4
.L_93:
        /*0148*/ 	.byte	0x04, 0x36
        /*014a*/ 	.short	(.L_95 - .L_94)
.L_94:
        /*014c*/ 	.word	0x00000008
.L_95:


//--------------------- .nv.callgraph             --------------------------
	.section	.nv.callgraph,"",@"SHT_CUDA_CALLGRAPH"
	.align	4
	.sectionentsize	8
	.align		4
        /*0000*/ 	.word	0x00000000
	.align		4
        /*0004*/ 	.word	0xffffffff
	.align		4
        /*0008*/ 	.word	0x00000000
	.align		4
        /*000c*/ 	.word	0xfffffffe
	.align		4
        /*0010*/ 	.word	0x00000000
	.align		4
        /*0014*/ 	.word	0xfffffffd
	.align		4
        /*0018*/ 	.word	0x00000000
	.align		4
        /*001c*/ 	.word	0xfffffffc


//--------------------- .text.gatorosc_many_series_one_param_f32 --------------------------
	.section	.text.gatorosc_many_series_one_param_f32,"ax",@progbits
	.align	128
        .global         gatorosc_many_series_one_param_f32
        .type           gatorosc_many_series_one_param_f32,@function
        .size           gatorosc_many_series_one_param_f32,(.L_x_61 - gatorosc_many_series_one_param_f32)
        .other          gatorosc_many_series_one_param_f32,@"STO_CUDA_ENTRY STV_DEFAULT"
gatorosc_many_series_one_param_f32:
.text.gatorosc_many_series_one_param_f32:
[----:B------:R-:W-:Y:S01]  /*0000*/  LDC R1, c[0x0][0x37c] ;  /* 0x0000df00ff017b82 */ /* 0x000fe20000000800 */
[----:B------:R-:W0:Y:S07]  /*0010*/  S2R R9, SR_TID.X ;  /* 0x0000000000097919 */ /* 0x000e2e0000002100 */
[----:B------:R-:W0:Y:S08]  /*0020*/  S2UR UR4, SR_CTAID.X ;  /* 0x00000000000479c3 */ /* 0x000e300000002500 */
[----:B------:R-:W0:Y:S08]  /*0030*/  LDC R28, c[0x0][0x360] ;  /* 0x0000d800ff1c7b82 */ /* 0x000e300000000800 */
[----:B------:R-:W1:Y:S01]  /*0040*/  LDC R3, c[0x0][0x390] ;  /* 0x0000e400ff037b82 */ /* 0x000e620000000800 */
[----:B0-----:R-:W-:-:S05]  /*0050*/  IMAD R28, R28, UR4, R9 ;  /* 0x000000041c1c7c24 */ /* 0x001fca000f8e0209 */
[----:B-1----:R-:W-:-:S13]  /*0060*/  ISETP.GE.AND P0, PT, R28, R3, PT ;  /* 0x000000031c00720c */ /* 0x002fda0003f06270 */
[----:B------:R-:W-:Y:S05]  /*0070*/  @P0 EXIT ;  /* 0x000000000000094d */ /* 0x000fea0003800000 */
[----:B------:R-:W0:Y:S01]  /*0080*/  LDC.64 R4, c[0x0][0x388] ;  /* 0x0000e200ff047b82 */ /* 0x000e220000000a00 */
[----:B------:R-:W1:Y:S01]  /*0090*/  LDCU.64 UR8, c[0x0][0x358] ;  /* 0x00006b00ff0877ac */ /* 0x000e620008000a00 */
[----:B------:R-:W2:Y:S06]  /*00a0*/  LDCU.64 UR6, c[0x0][0x398] ;  /* 0x00007300ff0677ac */ /* 0x000eac0008000a00 */
[----:B------:R-:W2:Y:S01]  /*00b0*/  LDC.64 R10, c[0x0][0x3a0] ;  /* 0x0000e800ff0a7b82 */ /* 0x000ea20000000a00 */
[----:B------:R-:W3:Y:S07]  /*00c0*/  LDCU UR10, c[0x0][0x394] ;  /* 0x00007280ff0a77ac */ /* 0x000eee0008000800 */
[----:B------:R-:W4:Y:S01]  /*00d0*/  LDC.64 R12, c[0x0][0x3a8] ;  /* 0x0000ea00ff0c7b82 */ /* 0x000f220000000a00 */
[----:B0-----:R-:W-:-:S05]  /*00e0*/  IMAD.WIDE R4, R28, 0x4, R4 ;  /* 0x000000041c047825 */ /* 0x001fca00078e0204 */
[----:B-1----:R-:W5:Y:S01]  /*00f0*/  LDG.E.CONSTANT R45, desc[UR8][R4.64] ;  /* 0x00000008042d7981 */ /* 0x002f62000c1e9900 */
[----:B---3--:R-:W-:Y:S01]  /*0100*/  UISETP.GE.AND UP0, UPT, UR10, 0x1, UPT ;  /* 0x000000010a00788c */ /* 0x008fe2000bf06270 */
[----:B------:R-:W-:Y:S02]  /*0110*/  SHF.R.S32.HI R29, RZ, 0x1f, R28 ;  /* 0x0000001fff1d7819 */ /* 0x000fe4000001141c */
[C---:B--2---:R-:W-:Y:S02]  /*0120*/  VIMNMX R0, PT, PT, R10.reuse, UR6, !PT ;  /* 0x000000060a007c48 */ /* 0x044fe4000ffe0100 */
[C---:B----4-:R-:W-:Y:S02]  /*0130*/  VIMNMX R13, PT, PT, R11.reuse, R13, !PT ;  /* 0x0000000d0b0d7248 */ /* 0x050fe40007fe0100 */
[----:B------:R-:W-:Y:S02]  /*0140*/  VIMNMX R11, PT, PT, R11, UR7, !PT ;  /* 0x000000070b0b7c48 */ /* 0x000fe4000ffe0100 */
[----:B------:R-:W-:-:S02]  /*0150*/  VIMNMX R2, PT, PT, R10, R12, !PT ;  /* 0x0000000c0a027248 */ /* 0x000fc40007fe0100 */
[----:B------:R-:W-:Y:S02]  /*0160*/  VIADDMNMX R0, R11, R0, 0x1, !PT ;  /* 0x000000010b007446 */ /* 0x000fe40007800100 */
[----:B------:R-:W-:-:S03]  /*0170*/  VIADDMNMX R2, R13, R2, 0x1, !PT ;  /* 0x000000010d027446 */ /* 0x000fc60007800102 */
[----:B------:R-:W-:Y:S02]  /*0180*/  VIADD R14, R0, 0xffffffff ;  /* 0xffffffff000e7836 */ /* 0x000fe40000000000 */
[----:B------:R-:W-:Y:S02]  /*0190*/  VIADD R15, R2, 0xffffffff ;  /* 0xffffffff020f7836 */ /* 0x000fe40000000000 */
[C---:B-----5:R-:W-:Y:S02]  /*01a0*/  IMAD.IADD R16, R45.reuse, 0x1, R14 ;  /* 0x000000012d107824 */ /* 0x060fe400078e020e */
[----:B------:R-:W-:Y:S01]  /*01b0*/  IMAD.IADD R17, R45, 0x1, R15 ;  /* 0x000000012d117824 */ /* 0x000fe200078e020f */
[----:B------:R-:W-:Y:S06]  /*01c0*/  BRA.U !UP0, `(.L_x_0) ;  /* 0x0000000908407547 */ /* 0x000fec000b800000 */
[----:B------:R-:W-:Y:S02]  /*01d0*/  UISETP.GE.U32.AND UP1, UPT, UR10, 0x4, UPT ;  /* 0x000000040a00788c */ /* 0x000fe4000bf26070 */
[----:B------:R-:W-:Y:S01]  /*01e0*/  ULOP3.LUT UP0, UR7, UR10, 0x3, URZ, 0xc0, !UPT ;  /* 0x000000030a077892 */ /* 0x000fe2000f80c0ff */
[----:B------:R-:W-:-:S06]  /*01f0*/  UMOV UR4, URZ ;  /* 0x000000ff00047c82 */ /* 0x000fcc0008000000 */
[----:B------:R-:W-:Y:S05]  /*0200*/  BRA.U !UP1, `(.L_x_1) ;  /* 0x0000000509287547 */ /* 0x000fea000b800000 */
[----:B------:R-:W0:Y:S01]  /*0210*/  LDC.64 R20, c[0x0][0x3d0] ;  /* 0x0000f400ff147b82 */ /* 0x000e220000000a00 */
[----:B------:R-:W-:Y:S01]  /*0220*/  SHF.R.S32.HI R2, RZ, 0x1f, R3 ;  /* 0x0000001fff027819 */ /* 0x000fe20000011403 */
[----:B------:R-:W-:Y:S01]  /*0230*/  ULOP3.LUT UR4, UR10, 0x7ffffffc, URZ, 0xc0, !UPT ;  /* 0x7ffffffc0a047892 */ /* 0x000fe2000f8ec0ff */
[C---:B------:R-:W-:Y:S01]  /*0240*/  SHF.L.U64.HI R0, R28.reuse, 0x2, R29 ;  /* 0x000000021c007819 */ /* 0x040fe2000001021d */
[----:B------:R-:W-:Y:S01]  /*0250*/  IMAD.SHL.U32 R13, R28, 0x4, RZ ;  /* 0x000000041c0d7824 */ /* 0x000fe200078e00ff */
[C-C-:B------:R-:W-:Y:S01]  /*0260*/  SHF.L.U64.HI R6, R3.reuse, 0x2, R2.reuse ;  /* 0x0000000203067819 */ /* 0x140fe20000010202 */
[C---:B------:R-:W-:Y:S01]  /*0270*/  IMAD.SHL.U32 R4, R3.reuse, 0x4, RZ ;  /* 0x0000000403047824 */ /* 0x040fe200078e00ff */
[C-C-:B------:R-:W-:Y:S01]  /*0280*/  SHF.L.U64.HI R7, R3.reuse, 0x3, R2.reuse ;  /* 0x0000000303077819 */ /* 0x140fe20000010202 */
[----:B------:R-:W1:Y:S01]  /*0290*/  LDC.64 R22, c[0x0][0x3c8] ;  /* 0x0000f200ff167b82 */ /* 0x000e620000000a00 */
[C---:B------:R-:W-:Y:S01]  /*02a0*/  IMAD.SHL.U32 R5, R3.reuse, 0x8, RZ ;  /* 0x0000000803057824 */ /* 0x040fe200078e00ff */
[C---:B------:R-:W-:Y:S01]  /*02b0*/  SHF.L.U64.HI R11, R3.reuse, 0x4, R2 ;  /* 0x00000004030b7819 */ /* 0x040fe20000010202 */
[----:B------:R-:W2:Y:S01]  /*02c0*/  LDCU.64 UR12, c[0x0][0x3b8] ;  /* 0x00007700ff0c77ac */ /* 0x000ea20008000a00 */
[----:B------:R-:W3:Y:S04]  /*02d0*/  LDCU.64 UR14, c[0x0][0x3d0] ;  /* 0x00007a00ff0e77ac */ /* 0x000ee80008000a00 */
[----:B------:R-:W4:Y:S01]  /*02e0*/  LDC.64 R18, c[0x0][0x3c0] ;  /* 0x0000f000ff127b82 */ /* 0x000f220000000a00 */
[----:B------:R-:W0:Y:S01]  /*02f0*/  LDCU.128 UR16, c[0x0][0x3c0] ;  /* 0x00007800ff1077ac */ /* 0x000e220008000c00 */
[----:B------:R-:W-:Y:S01]  /*0300*/  UIADD3 UR5, UPT, UPT, -UR4, URZ, URZ ;  /* 0x000000ff04057290 */ /* 0x000fe2000fffe1ff */
[----:B0-----:R-:W-:-:S04]  /*0310*/  IMAD.WIDE R20, R3, 0xc, R20 ;  /* 0x0000000c03147825 */ /* 0x001fc800078e0214 */
[----:B-1----:R-:W-:-:S04]  /*0320*/  IMAD.WIDE R22, R3, 0xc, R22 ;  /* 0x0000000c03167825 */ /* 0x002fc800078e0216 */
[----:B--234-:R-:W-:-:S07]  /*0330*/  IMAD.WIDE R18, R3, 0xc, R18 ;  /* 0x0000000c03127825 */ /* 0x01cfce00078e0212 */
.L_x_2:
[C---:B0-----:R-:W-:Y:S01]  /*0340*/  IADD3 R26, P0, PT, R13.reuse, UR12, RZ ;  /* 0x0000000c0d1a7c10 */ /* 0x041fe2000ff1e0ff */
[----:B------:R-:W-:Y:S01]  /*0350*/  IMAD.MOV.U32 R47, RZ, RZ, 0x7fffffff ;  /* 0x7fffffffff2f7424 */ /* 0x000fe200078e00ff */
[C---:B------:R-:W-:Y:S01]  /*0360*/  IADD3 R34, P1, PT, R13.reuse, UR16, RZ ;  /* 0x000000100d227c10 */ /* 0x040fe2000ff3e0ff */
[----:B------:R-:W-:Y:S01]  /*0370*/  IMAD R25, R2, 0xc, RZ ;  /* 0x0000000c02197824 */ /* 0x000fe200078e02ff */
[C---:B------:R-:W-:Y:S01]  /*0380*/  IADD3.X R27, PT, PT, R0.reuse, UR13, RZ, P0, !PT ;  /* 0x0000000d001b7c10 */ /* 0x040fe200087fe4ff */
[----:B------:R-:W-:Y:S01]  /*0390*/  UIADD3 UR5, UPT, UPT, UR5, 0x4, URZ ;  /* 0x0000000405057890 */ /* 0x000fe2000fffe0ff */
[----:B------:R-:W-:Y:S02]  /*03a0*/  IADD3 R30, P0, PT, R13, UR18, RZ ;  /* 0x000000120d1e7c10 */ /* 0x000fe4000ff1e0ff */
[C---:B------:R-:W-:Y:S01]  /*03b0*/  IADD3.X R35, PT, PT, R0.reuse, UR17, RZ, P1, !PT ;  /* 0x0000001100237c10 */ /* 0x040fe20008ffe4ff */
[----:B------:R-:W-:Y:S01]  /*03c0*/  IMAD.WIDE.U32 R32, R3, 0xc, R26 ;  /* 0x0000000c03207825 */ /* 0x000fe200078e001a */
[----:B------:R-:W-:Y:S01]  /*03d0*/  IADD3.X R31, PT, PT, R0, UR19, RZ, P0, !PT ;  /* 0x00000013001f7c10 */ /* 0x000fe200087fe4ff */
[----:B------:R0:W-:Y:S01]  /*03e0*/  STG.E desc[UR8][R26.64], R47 ;  /* 0x0000002f1a007986 */ /* 0x0001e2000c101908 */
[----:B------:R-:W-:Y:S01]  /*03f0*/  IADD3 R42, P0, PT, R4, R26, RZ ;  /* 0x0000001a042a7210 */ /* 0x000fe20007f1e0ff */
[----:B------:R-:W-:Y:S01]  /*0400*/  IMAD.IADD R33, R33, 0x1, R25 ;  /* 0x0000000121217824 */ /* 0x000fe200078e0219 */
[----:B------:R-:W-:Y:S01]  /*0410*/  IADD3 R24, P1, PT, R13, UR14, RZ ;  /* 0x0000000e0d187c10 */ /* 0x000fe2000ff3e0ff */
[----:B------:R1:W-:Y:S01]  /*0420*/  STG.E desc[UR8][R34.64], R47 ;  /* 0x0000002f22007986 */ /* 0x0003e2000c101908 */
[----:B------:R-:W-:Y:S01]  /*0430*/  UISETP.NE.AND UP1, UPT, UR5, URZ, UPT ;  /* 0x000000ff0500728c */ /* 0x000fe2000bf25270 */
[----:B------:R-:W-:Y:S01]  /*0440*/  IMAD.X R43, R6, 0x1, R27, P0 ;  /* 0x00000001062b7824 */ /* 0x000fe200000e061b */
[----:B------:R-:W-:Y:S01]  /*0450*/  IADD3 R38, P0, PT, R4, R30, RZ ;  /* 0x0000001e04267210 */ /* 0x000fe20007f1e0ff */
[----:B------:R2:W-:Y:S01]  /*0460*/  STG.E desc[UR8][R30.64], R47 ;  /* 0x0000002f1e007986 */ /* 0x0005e2000c101908 */
[----:B------:R-:W-:-:S02]  /*0470*/  IADD3.X R25, PT, PT, R0, UR15, RZ, P1, !PT ;  /* 0x0000000f00197c10 */ /* 0x000fc40008ffe4ff */
[----:B------:R-:W-:Y:S01]  /*0480*/  IADD3 R36, P1, PT, R4, R34, RZ ;  /* 0x0000002204247210 */ /* 0x000fe20007f3e0ff */
[C---:B------:R-:W-:Y:S01]  /*0490*/  IMAD.X R39, R6.reuse, 0x1, R31, P0 ;  /* 0x0000000106277824 */ /* 0x040fe200000e061f */
[C---:B0-----:R-:W-:Y:S01]  /*04a0*/  IADD3 R26, P2, PT, R5.reuse, R26, RZ ;  /* 0x0000001a051a7210 */ /* 0x041fe20007f5e0ff */
[----:B------:R0:W-:Y:S01]  /*04b0*/  STG.E desc[UR8][R24.64], R47 ;  /* 0x0000002f18007986 */ /* 0x0001e2000c101908 */
[----:B------:R-:W-:Y:S02]  /*04c0*/  IADD3.X R37, PT, PT, R6, R35, RZ, P1, !PT ;  /* 0x0000002306257210 */ /* 0x000fe40000ffe4ff */
[----:B-1----:R-:W-:Y:S01]  /*04d0*/  IADD3 R34, P0, PT, R5, R34, RZ ;  /* 0x0000002205227210 */ /* 0x002fe20007f1e0ff */
[----:B------:R1:W-:Y:S01]  /*04e0*/  STG.E desc[UR8][R42.64], R47 ;  /* 0x0000002f2a007986 */ /* 0x0003e2000c101908 */
[----:B------:R-:W-:Y:S01]  /*04f0*/  IADD3 R40, P1, PT, R4, R24, RZ ;  /* 0x0000001804287210 */ /* 0x000fe20007f3e0ff */
[C---:B------:R-:W-:Y:S02]  /*0500*/  IMAD.X R27, R7.reuse, 0x1, R27, P2 ;  /* 0x00000001071b7824 */ /* 0x040fe400010e061b */
[----:B------:R-:W-:Y:S01]  /*0510*/  IMAD.X R35, R7, 0x1, R35, P0 ;  /* 0x0000000107237824 */ /* 0x000fe200000e0623 */
[C---:B--2---:R-:W-:Y:S01]  /*0520*/  IADD3 R30, P0, PT, R5.reuse, R30, RZ ;  /* 0x0000001e051e7210 */ /* 0x044fe20007f1e0ff */
[----:B------:R-:W-:Y:S01]  /*0530*/  IMAD.X R41, R6, 0x1, R25, P1 ;  /* 0x0000000106297824 */ /* 0x000fe200008e0619 */
[----:B------:R-:W-:Y:S01]  /*0540*/  IADD3 R48, P1, PT, R5, R24, RZ ;  /* 0x0000001805307210 */ /* 0x000fe20007f3e0ff */
[----:B------:R2:W-:Y:S01]  /*0550*/  STG.E desc[UR8][R36.64], R47 ;  /* 0x0000002f24007986 */ /* 0x0005e2000c101908 */
[-C--:B0-----:R-:W-:Y:S01]  /*0560*/  IADD3 R24, P2, PT, R22, R13.reuse, RZ ;  /* 0x0000000d16187210 */ /* 0x081fe20007f5e0ff */
[C---:B------:R-:W-:Y:S01]  /*0570*/  IMAD.X R31, R7.reuse, 0x1, R31, P0 ;  /* 0x00000001071f7824 */ /* 0x040fe200000e061f */
[----:B-1----:R-:W-:Y:S01]  /*0580*/  IADD3 R42, P0, PT, R18, R13, RZ ;  /* 0x0000000d122a7210 */ /* 0x002fe20007f1e0ff */
[----:B------:R0:W-:Y:S01]  /*0590*/  STG.E desc[UR8][R38.64], R47 ;  /* 0x0000002f26007986 */ /* 0x0001e2000c101908 */
[----:B------:R-:W-:-:S02]  /*05a0*/  IMAD.X R49, R7, 0x1, R25, P1 ;  /* 0x0000000107317824 */ /* 0x000fc400008e0619 */
[--C-:B------:R-:W-:Y:S01]  /*05b0*/  IMAD.X R25, R23, 0x1, R0.reuse, P2 ;  /* 0x0000000117197824 */ /* 0x100fe200010e0600 */
[----:B------:R0:W-:Y:S01]  /*05c0*/  STG.E desc[UR8][R40.64], R47 ;  /* 0x0000002f28007986 */ /* 0x0001e2000c101908 */
[----:B------:R-:W-:Y:S01]  /*05d0*/  IMAD.X R43, R19, 0x1, R0, P0 ;  /* 0x00000001132b7824 */ /* 0x000fe200000e0600 */
[-C--:B--2---:R-:W-:Y:S02]  /*05e0*/  IADD3 R36, P3, PT, R20, R13.reuse, RZ ;  /* 0x0000000d14247210 */ /* 0x084fe40007f7e0ff */
[----:B------:R0:W-:Y:S01]  /*05f0*/  STG.E desc[UR8][R26.64], R47 ;  /* 0x0000002f1a007986 */ /* 0x0001e2000c101908 */
[----:B------:R-:W-:-:S03]  /*0600*/  LEA R13, P0, R3, R13, 0x4 ;  /* 0x0000000d030d7211 */ /* 0x000fc600078020ff */
[----:B------:R0:W-:Y:S01]  /*0610*/  STG.E desc[UR8][R34.64], R47 ;  /* 0x0000002f22007986 */ /* 0x0001e2000c101908 */
[----:B------:R-:W-:Y:S01]  /*0620*/  IMAD.X R37, R21, 0x1, R0, P3 ;  /* 0x0000000115257824 */ /* 0x000fe200018e0600 */
[----:B------:R-:W-:Y:S02]  /*0630*/  IADD3.X R0, PT, PT, R0, R11, RZ, P0, !PT ;  /* 0x0000000b00007210 */ /* 0x000fe400007fe4ff */
[----:B------:R0:W-:Y:S04]  /*0640*/  STG.E desc[UR8][R30.64], R47 ;  /* 0x0000002f1e007986 */ /* 0x0001e8000c101908 */
[----:B------:R0:W-:Y:S04]  /*0650*/  STG.E desc[UR8][R48.64], R47 ;  /* 0x0000002f30007986 */ /* 0x0001e8000c101908 */
[----:B------:R0:W-:Y:S04]  /*0660*/  STG.E desc[UR8][R32.64], R47 ;  /* 0x0000002f20007986 */ /* 0x0001e8000c101908 */
[----:B------:R0:W-:Y:S04]  /*0670*/  STG.E desc[UR8][R42.64], R47 ;  /* 0x0000002f2a007986 */ /* 0x0001e8000c101908 */
[----:B------:R0:W-:Y:S04]  /*0680*/  STG.E desc[UR8][R24.64], R47 ;  /* 0x0000002f18007986 */ /* 0x0001e8000c101908 */
[----:B------:R0:W-:Y:S01]  /*0690*/  STG.E desc[UR8][R36.64], R47 ;  /* 0x0000002f24007986 */ /* 0x0001e2000c101908 */
[----:B------:R-:W-:Y:S05]  /*06a0*/  BRA.U UP1, `(.L_x_2) ;  /* 0xfffffffd01247547 */ /* 0x000fea000b83ffff */
.L_x_1:
[----:B------:R-:W-:Y:S05]  /*06b0*/  BRA.U !UP0, `(.L_x_0) ;  /* 0x0000000508047547 */ /* 0x000fea000b800000 */
[----:B------:R-:W-:Y:S01]  /*06c0*/  UISETP.NE.AND UP0, UPT, UR7, 0x1, UPT ;  /* 0x000000010700788c */ /* 0x000fe2000bf05270 */
[----:B------:R-:W-:Y:S01]  /*06d0*/  SHF.R.S32.HI R11, RZ, 0x1f, R3 ;  /* 0x0000001fff0b7819 */ /* 0x000fe20000011403 */
[----:B------:R-:W-:-:S04]  /*06e0*/  ULOP3.LUT UR5, UR10, 0x1, URZ, 0xc0, !UPT ;  /* 0x000000010a057892 */ /* 0x000fc8000f8ec0ff */
[----:B------:R-:W-:-:S03]  /*06f0*/  UISETP.NE.U32.AND UP1, UPT, UR5, 0x1, UPT ;  /* 0x000000010500788c */ /* 0x000fc6000bf25070 */
[----:B------:R-:W-:Y:S08]  /*0700*/  BRA.U !UP0, `(.L_x_3) ;  /* 0x0000000108947547 */ /* 0x000ff0000b800000 */
[----:B------:R-:W1:Y:S01]  /*0710*/  LDCU.64 UR12, c[0x0][0x3b8] ;  /* 0x00007700ff0c77ac */ /* 0x000e620008000a00 */
[----:B------:R-:W-:Y:S01]  /*0720*/  IMAD.MOV.U32 R4, RZ, RZ, R28 ;  /* 0x000000ffff047224 */ /* 0x000fe200078e001c */
[C---:B0-----:R-:W-:Y:S01]  /*0730*/  SHF.L.U64.HI R31, R3.reuse, 0x2, R11 ;  /* 0x00000002031f7819 */ /* 0x041fe2000001020b */
[----:B------:R-:W-:Y:S01]  /*0740*/  IMAD.MOV.U32 R5, RZ, RZ, R29 ;  /* 0x000000ffff057224 */ /* 0x000fe200078e001d */
[----:B------:R-:W0:Y:S01]  /*0750*/  LDCU.128 UR16, c[0x0][0x3c0] ;  /* 0x00007800ff1077ac */ /* 0x000e220008000c00 */
[C---:B------:R-:W-:Y:S02]  /*0760*/  IMAD.SHL.U32 R23, R3.reuse, 0x4, RZ ;  /* 0x0000000403177824 */ /* 0x040fe400078e00ff */
[----:B------:R-:W-:Y:S01]  /*0770*/  IMAD.WIDE.U32 R4, R3, UR4, R4 ;  /* 0x0000000403047c25 */ /* 0x000fe2000f8e0004 */
[----:B------:R-:W2:Y:S03]  /*0780*/  LDCU.64 UR14, c[0x0][0x3d0] ;  /* 0x00007a00ff0e77ac */ /* 0x000ea60008000a00 */
[----:B------:R-:W-:Y:S01]  /*0790*/  IMAD R5, R11, UR4, R5 ;  /* 0x000000040b057c24 */ /* 0x000fe2000f8e0205 */
[----:B------:R-:W-:Y:S01]  /*07a0*/  UIADD3 UR4, UPT, UPT, UR4, 0x2, URZ ;  /* 0x0000000204047890 */ /* 0x000fe2000fffe0ff */
[----:B------:R-:W-:-:S02]  /*07b0*/  IMAD.SHL.U32 R20, R4, 0x4, RZ ;  /* 0x0000000404147824 */ /* 0x000fc400078e00ff */
[----:B------:R-:W-:Y:S01]  /*07c0*/  IMAD.MOV.U32 R13, RZ, RZ, 0x7fffffff ;  /* 0x7fffffffff0d7424 */ /* 0x000fe200078e00ff */
[----:B------:R-:W-:Y:S02]  /*07d0*/  SHF.L.U64.HI R0, R4, 0x2, R5 ;  /* 0x0000000204007819 */ /* 0x000fe40000010205 */
[----:B-1----:R-:W-:-:S04]  /*07e0*/  IADD3 R4, P0, PT, R20, UR12, RZ ;  /* 0x0000000c14047c10 */ /* 0x002fc8000ff1e0ff */
[----:B------:R-:W-:Y:S02]  /*07f0*/  IADD3.X R5, PT, PT, R0, UR13, RZ, P0, !PT ;  /* 0x0000000d00057c10 */ /* 0x000fe400087fe4ff */
[C---:B0-----:R-:W-:Y:S02]  /*0800*/  IADD3 R18, P0, PT, R20.reuse, UR18, RZ ;  /* 0x0000001214127c10 */ /* 0x041fe4000ff1e0ff */
[C---:B------:R-:W-:Y:S01]  /*0810*/  IADD3 R6, P1, PT, R20.reuse, UR16, RZ ;  /* 0x0000001014067c10 */ /* 0x040fe2000ff3e0ff */
[----:B------:R1:W-:Y:S01]  /*0820*/  STG.E desc[UR8][R4.64], R13 ;  /* 0x0000000d04007986 */ /* 0x0003e2000c101908 */
[----:B--2---:R-:W-:Y:S02]  /*0830*/  IADD3 R20, P2, PT, R20, UR14, RZ ;  /* 0x0000000e14147c10 */ /* 0x004fe4000ff5e0ff */
[C---:B------:R-:W-:Y:S02]  /*0840*/  IADD3.X R19, PT, PT, R0.reuse, UR19, RZ, P0, !PT ;  /* 0x0000001300137c10 */ /* 0x040fe400087fe4ff */
[----:B------:R-:W-:-:S02]  /*0850*/  IADD3.X R7, PT, PT, R0, UR17, RZ, P1, !PT ;  /* 0x0000001100077c10 */ /* 0x000fc40008ffe4ff */
[-C--:B------:R-:W-:Y:S02]  /*0860*/  IADD3 R22, P0, PT, R4, R23.reuse, RZ ;  /* 0x0000001704167210 */ /* 0x080fe40007f1e0ff */
[----:B------:R-:W-:Y:S01]  /*0870*/  IADD3.X R21, PT, PT, R0, UR15, RZ, P2, !PT ;  /* 0x0000000f00157c10 */ /* 0x000fe200097fe4ff */
[----:B------:R1:W-:Y:S01]  /*0880*/  STG.E desc[UR8][R6.64], R13 ;  /* 0x0000000d06007986 */ /* 0x0003e2000c101908 */
[-C--:B------:R-:W-:Y:S02]  /*0890*/  IADD3 R24, P1, PT, R6, R23.reuse, RZ ;  /* 0x0000001706187210 */ /* 0x080fe40007f3e0ff */
[-C--:B------:R-:W-:Y:S01]  /*08a0*/  IADD3 R26, P2, PT, R18, R23.reuse, RZ ;  /* 0x00000017121a7210 */ /* 0x080fe20007f5e0ff */
[----:B------:R1:W-:Y:S01]  /*08b0*/  STG.E desc[UR8][R18.64], R13 ;  /* 0x0000000d12007986 */ /* 0x0003e2000c101908 */
[----:B------:R-:W-:Y:S01]  /*08c0*/  IADD3 R30, P3, PT, R20, R23, RZ ;  /* 0x00000017141e7210 */ /* 0x000fe20007f7e0ff */
[--C-:B------:R-:W-:Y:S02]  /*08d0*/  IMAD.X R23, R5, 0x1, R31.reuse, P0 ;  /* 0x0000000105177824 */ /* 0x100fe400000e061f */
[--C-:B------:R-:W-:Y:S01]  /*08e0*/  IMAD.X R25, R7, 0x1, R31.reuse, P1 ;  /* 0x0000000107197824 */ /* 0x100fe200008e061f */
[----:B------:R1:W-:Y:S01]  /*08f0*/  STG.E desc[UR8][R20.64], R13 ;  /* 0x0000000d14007986 */ /* 0x0003e2000c101908 */
[----:B------:R-:W-:-:S02]  /*0900*/  IMAD.X R27, R19, 0x1, R31, P2 ;  /* 0x00000001131b7824 */ /* 0x000fc400010e061f */
[----:B------:R-:W-:Y:S01]  /*0910*/  IMAD.X R31, R21, 0x1, R31, P3 ;  /* 0x00000001151f7824 */ /* 0x000fe200018e061f */
[----:B------:R1:W-:Y:S04]  /*0920*/  STG.E desc[UR8][R22.64], R13 ;  /* 0x0000000d16007986 */ /* 0x0003e8000c101908 */
[----:B------:R1:W-:Y:S04]  /*0930*/  STG.E desc[UR8][R24.64], R13 ;  /* 0x0000000d18007986 */ /* 0x0003e8000c101908 */
[----:B------:R1:W-:Y:S04]  /*0940*/  STG.E desc[UR8][R26.64], R13 ;  /* 0x0000000d1a007986 */ /* 0x0003e8000c101908 */
[----:B------:R1:W-:Y:S02]  /*0950*/  STG.E desc[UR8][R30.64], R13 ;  /* 0x0000000d1e007986 */ /* 0x0003e4000c101908 */
.L_x_3:
[----:B------:R-:W-:Y:S05]  /*0960*/  BRA.U UP1, `(.L_x_0) ;  /* 0x0000000101587547 */ /* 0x000fea000b800000 */
[----:B------:R-:W2:Y:S01]  /*0970*/  LDCU.64 UR12, c[0x0][0x3b8] ;  /* 0x00007700ff0c77ac */ /* 0x000ea20008000a00 */
[----:B-1----:R-:W-:Y:S01]  /*0980*/  MOV R4, R28 ;  /* 0x0000001c00047202 */ /* 0x002fe20000000f00 */
[----:B------:R-:W-:Y:S01]  /*0990*/  IMAD.MOV.U32 R5, RZ, RZ, R29 ;  /* 0x000000ffff057224 */ /* 0x000fe200078e001d */
[----:B------:R-:W1:Y:S03]  /*09a0*/  LDCU.128 UR16, c[0x0][0x3c0] ;  /* 0x00007800ff1077ac */ /* 0x000e660008000c00 */
[----:B------:R-:W-:Y:S01]  /*09b0*/  IMAD.WIDE.U32 R2, R3, UR4, R4 ;  /* 0x0000000403027c25 */ /* 0x000fe2000f8e0004 */
[----:B------:R-:W3:Y:S03]  /*09c0*/  LDCU.64 UR14, c[0x0][0x3d0] ;  /* 0x00007a00ff0e77ac */ /* 0x000ee60008000a00 */
[----:B------:R-:W-:-:S02]  /*09d0*/  IMAD R3, R11, UR4, R3 ;  /* 0x000000040b037c24 */ /* 0x000fc4000f8e0203 */
[C---:B------:R-:W-:Y:S02]  /*09e0*/  IMAD.SHL.U32 R18, R2.reuse, 0x4, RZ ;  /* 0x0000000402127824 */ /* 0x040fe400078e00ff */
[----:B------:R-:W-:Y:S01]  /*09f0*/  IMAD.MOV.U32 R11, RZ, RZ, 0x7fffffff ;  /* 0x7fffffffff0b7424 */ /* 0x000fe200078e00ff */
[----:B------:R-:W-:Y:S02]  /*0a00*/  SHF.L.U64.HI R0, R2, 0x2, R3 ;  /* 0x0000000202007819 */ /* 0x000fe40000010203 */
[C---:B--2---:R-:W-:Y:S02]  /*0a10*/  IADD3 R2, P0, PT, R18.reuse, UR12, RZ ;  /* 0x0000000c12027c10 */ /* 0x044fe4000ff1e0ff */
[----:B-1----:R-:W-:Y:S02]  /*0a20*/  IADD3 R4, P1, PT, R18, UR16, RZ ;  /* 0x0000001012047c10 */ /* 0x002fe4000ff3e0ff */
[----:B------:R-:W-:Y:S02]  /*0a30*/  IADD3.X R3, PT, PT, R0, UR13, RZ, P0, !PT ;  /* 0x0000000d00037c10 */ /* 0x000fe400087fe4ff */
[----:B------:R-:W-:-:S02]  /*0a40*/  IADD3 R6, P0, PT, R18, UR18, RZ ;  /* 0x0000001212067c10 */ /* 0x000fc4000ff1e0ff */
[----:B---3--:R-:W-:Y:S01]  /*0a50*/  IADD3 R18, P2, PT, R18, UR14, RZ ;  /* 0x0000000e12127c10 */ /* 0x008fe2000ff5e0ff */
[----:B------:R2:W-:Y:S01]  /*0a60*/  STG.E desc[UR8][R2.64], R11 ;  /* 0x0000000b02007986 */ /* 0x0005e2000c101908 */
[C---:B------:R-:W-:Y:S02]  /*0a70*/  IADD3.X R5, PT, PT, R0.reuse, UR17, RZ, P1, !PT ;  /* 0x0000001100057c10 */ /* 0x040fe40008ffe4ff */
[C---:B------:R-:W-:Y:S02]  /*0a80*/  IADD3.X R7, PT, PT, R0.reuse, UR19, RZ, P0, !PT ;  /* 0x0000001300077c10 */ /* 0x040fe400087fe4ff */
[----:B------:R-:W-:Y:S01]  /*0a90*/  IADD3.X R19, PT, PT, R0, UR15, RZ, P2, !PT ;  /* 0x0000000f00137c10 */ /* 0x000fe200097fe4ff */
[----:B------:R2:W-:Y:S04]  /*0aa0*/  STG.E desc[UR8][R4.64], R11 ;  /* 0x0000000b04007986 */ /* 0x0005e8000c101908 */
[----:B------:R2:W-:Y:S04]  /*0ab0*/  STG.E desc[UR8][R6.64], R11 ;  /* 0x0000000b06007986 */ /* 0x0005e8000c101908 */
[----:B------:R2:W-:Y:S02]  /*0ac0*/  STG.E desc[UR8][R18.64], R11 ;  /* 0x0000000b12007986 */ /* 0x0005e4000c101908 */
.L_x_0:
[----:B------:R-:W-:Y:S02]  /*0ad0*/  VIMNMX3 R10, R10, UR6, R12, PT ;  /* 0x000000060a0a7c0f */ /* 0x000fe4000b80010c */
[----:B------:R-:W-:-:S04]  /*0ae0*/  ISETP.GE.AND P0, PT, R45, UR10, PT ;  /* 0x0000000a2d007c0c */ /* 0x000fc8000bf06270 */
[----:B------:R-:W-:-:S13]  /*0af0*/  ISETP.LT.OR P0, PT, R10, 0x1, P0 ;  /* 0x000000010a00780c */ /* 0x000fda0000701670 */
[----:B------:R-:W-:Y:S05]  /*0b00*/  @P0 EXIT ;  /* 0x000000000000094d */ /* 0x000fea0003800000 */
[----:B------:R-:W-:Y:S01]  /*0b10*/  UIADD3 UR4, UPT, UPT, UR6, 0x1, URZ ;  /* 0x0000000106047890 */ /* 0x000fe2000fffe0ff */
[----:B-12---:R-:W-:-:S08]  /*0b20*/  IMAD.MOV.U32 R4, RZ, RZ, 0x1 ;  /* 0x00000001ff047424 */ /* 0x006fd000078e00ff */
[----:B------:R-:W1:Y:S08]  /*0b30*/  I2F.F64.U32 R2, UR4 ;  /* 0x0000000400027d12 */ /* 0x000e700008201800 */
[----:B-1----:R-:W1:Y:S02]  /*0b40*/  MUFU.RCP64H R5, R3 ;  /* 0x0000000300057308 */ /* 0x002e640000001800 */
[----:B-1----:R-:W-:-:S08]  /*0b50*/  DFMA R6, -R2, R4, 1 ;  /* 0x3ff000000206742b */ /* 0x002fd00000000104 */
[----:B------:R-:W-:-:S08]  /*0b60*/  DFMA R6, R6, R6, R6 ;  /* 0x000000060606722b */ /* 0x000fd00000000006 */
[----:B------:R-:W-:-:S08]  /*0b70*/  DFMA R6, R4, R6, R4 ;  /* 0x000000060406722b */ /* 0x000fd00000000004 */
[----:B------:R-:W-:-:S08]  /*0b80*/  DFMA R4, -R2, R6, 1 ;  /* 0x3ff000000204742b */ /* 0x000fd00000000106 */
[----:B------:R-:W-:-:S08]  /*0b90*/  DFMA R4, R6, R4, R6 ;  /* 0x000000040604722b */ /* 0x000fd00000000006 */
[----:B------:R-:W-:-:S08]  /*0ba0*/  DMUL R6, R4, 2 ;  /* 0x4000000004067828 */ /* 0x000fd00000000000 */
[----:B------:R-:W-:-:S08]  /*0bb0*/  DFMA R10, -R2, R6, 2 ;  /* 0x40000000020a742b */ /* 0x000fd00000000106 */
[----:B------:R-:W-:Y:S01]  /*0bc0*/  DFMA R6, R4, R10, R6 ;  /* 0x0000000a0406722b */ /* 0x000fe20000000006 */
[----:B------:R-:W-:-:S09]  /*0bd0*/  IMAD.MOV.U32 R11, RZ, RZ, 0x40000000 ;  /* 0x40000000ff0b7424 */ /* 0x000fd200078e00ff */
[----:B------:R-:W-:-:S05]  /*0be0*/  FFMA R0, RZ, R3, R7 ;  /* 0x00000003ff007223 */ /* 0x000fca0000000007 */
[----:B------:R-:W-:Y:S01]  /*0bf0*/  FSETP.GT.AND P0, PT, |R0|, 1.469367938527859385e-39, PT ;  /* 0x001000000000780b */ /* 0x000fe20003f04200 */
[----:B------:R-:W-:-:S12]  /*0c00*/  IMAD.MOV.U32 R0, RZ, RZ, RZ ;  /* 0x000000ffff007224 */ /* 0x000fd800078e00ff */
[----:B------:R-:W-:Y:S05]  /*0c10*/  @P0 BRA `(.L_x_4) ;  /* 0x0000000000180947 */ /* 0x000fea0003800000 */
[----:B------:R-:W-:Y:S01]  /*0c20*/  IMAD.MOV.U32 R12, RZ, RZ, R2 ;  /* 0x000000ffff0c7224 */ /* 0x000fe200078e0002 */
[----:B------:R-:W-:Y:S01]  /*0c30*/  MOV R8, 0xc60 ;  /* 0x00000c6000087802 */ /* 0x000fe20000000f00 */
[----:B------:R-:W-:-:S07]  /*0c40*/  IMAD.MOV.U32 R13, RZ, RZ, R3 ;  /* 0x000000ffff0d7224 */ /* 0x000fce00078e0003 */
[----:B0-----:R-:W-:Y:S05]  /*0c50*/  CALL.REL.NOINC `($__internal_0_$__cuda_sm20_div_rn_f64_full) ;  /* 0x0000002400487944 */ /* 0x001fea0003c00000 */
[----:B------:R-:W-:Y:S01]  /*0c60*/  IMAD.MOV.U32 R6, RZ, RZ, R22 ;  /* 0x000000ffff067224 */ /* 0x000fe200078e0016 */
[----:B------:R-:W-:-:S07]  /*0c70*/  MOV R7, R23 ;  /* 0x0000001700077202 */ /* 0x000fce0000000f00 */
.L_x_4:
[----:B------:R-:W1:Y:S01]  /*0c80*/  LDCU UR4, c[0x0][0x3a0] ;  /* 0x00007400ff0477ac */ /* 0x000e620008000800 */
[----:B------:R-:W-:Y:S01]  /*0c90*/  IMAD.MOV.U32 R4, RZ, RZ, 0x1 ;  /* 0x00000001ff047424 */ /* 0x000fe200078e00ff */
[----:B-1----:R-:W-:-:S09]  /*0ca0*/  UIADD3 UR4, UPT, UPT, UR4, 0x1, URZ ;  /* 0x0000000104047890 */ /* 0x002fd2000fffe0ff */
        /* <DEDUP_REMOVED lines=9> */
[----:B------:R-:W-:-:S10]  /*0d40*/  DFMA R4, R4, R18, R12 ;  /* 0x000000120404722b */ /* 0x000fd4000000000c */
[----:B------:R-:W-:-:S05]  /*0d50*/  FFMA R8, RZ, R3, R5 ;  /* 0x00000003ff087223 */ /* 0x000fca0000000005 */
[----:B------:R-:W-:-:S13]  /*0d60*/  FSETP.GT.AND P0, PT, |R8|, 1.469367938527859385e-39, PT ;  /* 0x001000000800780b */ /* 0x000fda0003f04200 */
[----:B------:R-:W-:Y:S05]  /*0d70*/  @P0 BRA `(.L_x_5) ;  /* 0x0000000000180947 */ /* 0x000fea0003800000 */
[----:B------:R-:W-:Y:S01]  /*0d80*/  IMAD.MOV.U32 R12, RZ, RZ, R2 ;  /* 0x000000ffff0c7224 */ /* 0x000fe200078e0002 */
[----:B------:R-:W-:Y:S01]  /*0d90*/  MOV R8, 0xdc0 ;  /* 0x00000dc000087802 */ /* 0x000fe20000000f00 */
[----:B------:R-:W-:-:S07]  /*0da0*/  IMAD.MOV.U32 R13, RZ, RZ, R3 ;  /* 0x000000ffff0d7224 */ /* 0x000fce00078e0003 */
[----:B0-----:R-:W-:Y:S05]  /*0db0*/  CALL.REL.NOINC `($__internal_0_$__cuda_sm20_div_rn_f64_full) ;  /* 0x0000002000f07944 */ /* 0x001fea0003c00000 */
[----:B------:R-:W-:Y:S02]  /*0dc0*/  IMAD.MOV.U32 R4, RZ, RZ, R22 ;  /* 0x000000ffff047224 */ /* 0x000fe400078e0016 */
[----:B------:R-:W-:-:S07]  /*0dd0*/  IMAD.MOV.U32 R5, RZ, RZ, R23 ;  /* 0x000000ffff057224 */ /* 0x000fce00078e0017 */
.L_x_5:
        /* <DEDUP_REMOVED lines=16> */
[----:B------:R-:W-:-:S07]  /*0ee0*/  MOV R8, 0xf00 ;  /* 0x00000f0000087802 */ /* 0x000fce0000000f00 */
[----:B0-----:R-:W-:Y:S05]  /*0ef0*/  CALL.REL.NOINC `($__internal_0_$__cuda_sm20_div_rn_f64_full) ;  /* 0x0000002000a07944 */ /* 0x001fea0003c00000 */
[----:B------:R-:W-:Y:S02]  /*0f00*/  IMAD.MOV.U32 R2, RZ, RZ, R22 ;  /* 0x000000ffff027224 */ /* 0x000fe400078e0016 */
[----:B------:R-:W-:-:S07]  /*0f10*/  IMAD.MOV.U32 R3, RZ, RZ, R23 ;  /* 0x000000ffff037224 */ /* 0x000fce00078e0017 */
.L_x_6:
[----:B------:R-:W1:Y:S01]  /*0f20*/  S2R R0, SR_CgaCtaId ;  /* 0x0000000000007919 */ /* 0x000e620000008800 */
[----:B------:R-:W0:Y:S01]  /*0f30*/  LDCU UR4, c[0x0][0x3b0] ;  /* 0x00007600ff0477ac */ /* 0x000e220008000800 */
[----:B------:R-:W-:Y:S01]  /*0f40*/  MOV R13, 0x400 ;  /* 0x00000400000d7802 */ /* 0x000fe20000000f00 */
[----:B0-----:R-:W-:-:S04]  /*0f50*/  IMAD.U32 R34, RZ, RZ, UR4 ;  /* 0x00000004ff227e24 */ /* 0x001fc8000f8e00ff */
[----:B------:R-:W-:Y:S01]  /*0f60*/  IMAD R18, R9, R34, RZ ;  /* 0x0000002209127224 */ /* 0x000fe200078e02ff */
[----:B------:R-:W-:Y:S02]  /*0f70*/  ISETP.GE.AND P0, PT, R34, 0x1, PT ;  /* 0x000000012200780c */ /* 0x000fe40003f06270 */
[----:B-1----:R-:W-:-:S05]  /*0f80*/  LEA R13, R0, R13, 0x18 ;  /* 0x0000000d000d7211 */ /* 0x002fca00078ec0ff */
[----:B------:R-:W-:-:S05]  /*0f90*/  IMAD R18, R18, 0xc, R13 ;  /* 0x0000000c12127824 */ /* 0x000fca00078e020d */
[----:B------:R-:W-:Y:S01]  /*0fa0*/  LEA R19, R34, R18, 0x2 ;  /* 0x0000001222137211 */ /* 0x000fe200078e10ff */
[----:B------:R-:W-:Y:S06]  /*0fb0*/  @!P0 BRA `(.L_x_7) ;  /* 0x0000000400608947 */ /* 0x000fec0003800000 */
[C---:B------:R-:W-:Y:S01]  /*0fc0*/  ISETP.GE.U32.AND P1, PT, R34.reuse, 0x8, PT ;  /* 0x000000082200780c */ /* 0x040fe20003f26070 */
[----:B------:R-:W-:Y:S01]  /*0fd0*/  IMAD.MOV.U32 R0, RZ, RZ, RZ ;  /* 0x000000ffff007224 */ /* 0x000fe200078e00ff */
[----:B------:R-:W-:-:S04]  /*0fe0*/  LOP3.LUT R20, R34, 0x7, RZ, 0xc0, !PT ;  /* 0x0000000722147812 */ /* 0x000fc800078ec0ff */
[----:B------:R-:W-:-:S07]  /*0ff0*/  ISETP.NE.AND P2, PT, R20, RZ, PT ;  /* 0x000000ff1400720c */ /* 0x000fce0003f45270 */
[----:B------:R-:W-:Y:S06]  /*1000*/  @!P1 BRA `(.L_x_8) ;  /* 0x0000000000a49947 */ /* 0x000fec0003800000 */
[----:B------:R-:W-:Y:S01]  /*1010*/  IMAD R8, R9, 0xc, RZ ;  /* 0x0000000c09087824 */ /* 0x000fe200078e02ff */
[----:B------:R-:W-:-:S03]  /*1020*/  LOP3.LUT R0, R34, 0x7ffffff8, RZ, 0xc0, !PT ;  /* 0x7ffffff822007812 */ /* 0x000fc600078ec0ff */
[C---:B------:R-:W-:Y:S02]  /*1030*/  VIADD R10, R8.reuse, 0x8 ;  /* 0x00000008080a7836 */ /* 0x040fe40000000000 */
[C---:B------:R-:W-:Y:S02]  /*1040*/  VIADD R11, R8.reuse, 0x4 ;  /* 0x00000004080b7836 */ /* 0x040fe40000000000 */
[-CC-:B------:R-:W-:Y:S02]  /*1050*/  IMAD R8, R8, R34.reuse, R13.reuse ;  /* 0x0000002208087224 */ /* 0x180fe400078e020d */
[-CC-:B------:R-:W-:Y:S02]  /*1060*/  IMAD R10, R10, R34.reuse, R13.reuse ;  /* 0x000000220a0a7224 */ /* 0x180fe400078e020d */
[----:B------:R-:W-:Y:S02]  /*1070*/  IMAD R11, R11, R34, R13 ;  /* 0x000000220b0b7224 */ /* 0x000fe400078e020d */
[----:B------:R-:W-:-:S02]  /*1080*/  IMAD.MOV R12, RZ, RZ, -R0 ;  /* 0x000000ffff0c7224 */ /* 0x000fc400078e0a00 */
[----:B------:R-:W-:Y:S02]  /*1090*/  VIADD R8, R8, 0x10 ;  /* 0x0000001008087836 */ /* 0x000fe40000000000 */
[----:B------:R-:W-:Y:S02]  /*10a0*/  VIADD R10, R10, 0x10 ;  /* 0x000000100a0a7836 */ /* 0x000fe40000000000 */
[----:B------:R-:W-:-:S07]  /*10b0*/  VIADD R11, R11, 0x10 ;  /* 0x000000100b0b7836 */ /* 0x000fce0000000000 */
.L_x_9:
[----:B------:R-:W-:Y:S01]  /*10c0*/  STS [R8+-0x10], RZ ;  /* 0xfffff0ff08007388 */ /* 0x000fe20000000800 */
[----:B------:R-:W-:-:S03]  /*10d0*/  VIADD R12, R12, 0x8 ;  /* 0x000000080c0c7836 */ /* 0x000fc60000000000 */
[----:B------:R-:W-:Y:S02]  /*10e0*/  STS [R11+-0x10], RZ ;  /* 0xfffff0ff0b007388 */ /* 0x000fe40000000800 */
[----:B------:R-:W-:Y:S02]  /*10f0*/  ISETP.NE.AND P1, PT, R12, RZ, PT ;  /* 0x000000ff0c00720c */ /* 0x000fe40003f25270 */
[----:B------:R-:W-:Y:S04]  /*1100*/  STS [R10+-0x10], RZ ;  /* 0xfffff0ff0a007388 */ /* 0x000fe80000000800 */
        /* <DEDUP_REMOVED lines=9> */
[----:B------:R-:W-:Y:S04]  /*11a0*/  STS [R8], RZ ;  /* 0x000000ff08007388 */ /* 0x000fe80000000800 */
[----:B------:R-:W-:Y:S04]  /*11b0*/  STS [R11], RZ ;  /* 0x000000ff0b007388 */ /* 0x000fe80000000800 */
[----:B------:R-:W-:Y:S04]  /*11c0*/  STS [R10], RZ ;  /* 0x000000ff0a007388 */ /* 0x000fe80000000800 */
[----:B------:R-:W-:Y:S04]  /*11d0*/  STS [R8+0x4], RZ ;  /* 0x000004ff08007388 */ /* 0x000fe80000000800 */
[----:B------:R-:W-:Y:S04]  /*11e0*/  STS [R11+0x4], RZ ;  /* 0x000004ff0b007388 */ /* 0x000fe80000000800 */
[----:B------:R-:W-:Y:S04]  /*11f0*/  STS [R10+0x4], RZ ;  /* 0x000004ff0a007388 */ /* 0x000fe80000000800 */
[----:B------:R-:W-:Y:S04]  /*1200*/  STS [R8+0x8], RZ ;  /* 0x000008ff08007388 */ /* 0x000fe80000000800 */
[----:B------:R-:W-:Y:S04]  /*1210*/  STS [R11+0x8], RZ ;  /* 0x000008ff0b007388 */ /* 0x000fe80000000800 */
[----:B------:R-:W-:Y:S04]  /*1220*/  STS [R10+0x8], RZ ;  /* 0x000008ff0a007388 */ /* 0x000fe80000000800 */
[----:B------:R0:W-:Y:S04]  /*1230*/  STS [R8+0xc], RZ ;  /* 0x00000cff08007388 */ /* 0x0001e80000000800 */
[----:B------:R1:W-:Y:S04]  /*1240*/  STS [R11+0xc], RZ ;  /* 0x00000cff0b007388 */ /* 0x0003e80000000800 */
[----:B------:R2:W-:Y:S01]  /*1250*/  STS [R10+0xc], RZ ;  /* 0x00000cff0a007388 */ /* 0x0005e20000000800 */
[----:B0-----:R-:W-:Y:S01]  /*1260*/  VIADD R8, R8, 0x20 ;  /* 0x0000002008087836 */ /* 0x001fe20000000000 */
[----:B-1----:R-:W-:Y:S01]  /*1270*/  IADD3 R11, PT, PT, R11, 0x20, RZ ;  /* 0x000000200b0b7810 */ /* 0x002fe20007ffe0ff */
[----:B--2---:R-:W-:Y:S01]  /*1280*/  VIADD R10, R10, 0x20 ;  /* 0x000000200a0a7836 */ /* 0x004fe20000000000 */
[----:B------:R-:W-:Y:S06]  /*1290*/  @P1 BRA `(.L_x_9) ;  /* 0xfffffffc00881947 */ /* 0x000fec000383ffff */
.L_x_8:
[----:B------:R-:W-:Y:S05]  /*12a0*/  @!P2 BRA `(.L_x_7) ;  /* 0x0000000000a4a947 */ /* 0x000fea0003800000 */
[----:B------:R-:W-:Y:S02]  /*12b0*/  ISETP.GE.U32.AND P1, PT, R20, 0x4, PT ;  /* 0x000000041400780c */ /* 0x000fe40003f26070 */
[----:B------:R-:W-:-:S04]  /*12c0*/  LOP3.LUT R12, R34, 0x3, RZ, 0xc0, !PT ;  /* 0x00000003220c7812 */ /* 0x000fc800078ec0ff */
[----:B------:R-:W-:-:S07]  /*12d0*/  ISETP.NE.AND P2, PT, R12, RZ, PT ;  /* 0x000000ff0c00720c */ /* 0x000fce0003f45270 */
[----:B------:R-:W-:Y:S06]  /*12e0*/  @!P1 BRA `(.L_x_10) ;  /* 0x0000000000409947 */ /* 0x000fec0003800000 */
[C---:B------:R-:W-:Y:S02]  /*12f0*/  IMAD R11, R0.reuse, 0x4, R18 ;  /* 0x00000004000b7824 */ /* 0x040fe400078e0212 */
[----:B------:R-:W-:Y:S02]  /*1300*/  IMAD R8, R0, 0x4, R19 ;  /* 0x0000000400087824 */ /* 0x000fe400078e0213 */
[----:B------:R-:W-:Y:S01]  /*1310*/  IMAD R10, R34, 0x8, R11 ;  /* 0x00000008220a7824 */ /* 0x000fe200078e020b */
[----:B------:R0:W-:Y:S01]  /*1320*/  STS [R11], RZ ;  /* 0x000000ff0b007388 */ /* 0x0001e20000000800 */
[----:B------:R-:W-:-:S03]  /*1330*/  VIADD R0, R0, 0x4 ;  /* 0x0000000400007836 */ /* 0x000fc60000000000 */
[----:B------:R0:W-:Y:S04]  /*1340*/  STS [R8], RZ ;  /* 0x000000ff08007388 */ /* 0x0001e80000000800 */
[----:B------:R0:W-:Y:S04]  /*1350*/  STS [R10], RZ ;  /* 0x000000ff0a007388 */ /* 0x0001e80000000800 */
[----:B------:R0:W-:Y:S04]  /*1360*/  STS [R11+0x4], RZ ;  /* 0x000004ff0b007388 */ /* 0x0001e80000000800 */
[----:B------:R0:W-:Y:S04]  /*1370*/  STS [R8+0x4], RZ ;  /* 0x000004ff08007388 */ /* 0x0001e80000000800 */
[----:B------:R0:W-:Y:S04]  /*1380*/  STS [R10+0x4], RZ ;  /* 0x000004ff0a007388 */ /* 0x0001e80000000800 */
[----:B------:R0:W-:Y:S04]  /*1390*/  STS [R11+0x8], RZ ;  /* 0x000008ff0b007388 */ /* 0x0001e80000000800 */
[----:B------:R0:W-:Y:S04]  /*13a0*/  STS [R8+0x8], RZ ;  /* 0x000008ff08007388 */ /* 0x0001e80000000800 */
[----:B------:R0:W-:Y:S04]  /*13b0*/  STS [R10+0x8], RZ ;  /* 0x000008ff0a007388 */ /* 0x0001e80000000800 */
[----:B------:R0:W-:Y:S04]  /*13c0*/  STS [R11+0xc], RZ ;  /* 0x00000cff0b007388 */ /* 0x0001e80000000800 */
[----:B------:R0:W-:Y:S04]  /*13d0*/  STS [R8+0xc], RZ ;  /* 0x00000cff08007388 */ /* 0x0001e80000000800 */
[----:B------:R0:W-:Y:S02]  /*13e0*/  STS [R10+0xc], RZ ;  /* 0x00000cff0a007388 */ /* 0x0001e40000000800 */
.L_x_10:
[----:B------:R-:W-:Y:S05]  /*13f0*/  @!P2 BRA `(.L_x_7) ;  /* 0x000000000050a947 */ /* 0x000fea0003800000 */
[----:B------:R-:W-:Y:S02]  /*1400*/  ISETP.NE.AND P1, PT, R12, 0x1, PT ;  /* 0x000000010c00780c */ /* 0x000fe40003f25270 */
[----:B0-----:R-:W-:-:S04]  /*1410*/  LOP3.LUT R8, R34, 0x1, RZ, 0xc0, !PT ;  /* 0x0000000122087812 */ /* 0x001fc800078ec0ff */
[----:B------:R-:W-:-:S07]  /*1420*/  ISETP.NE.U32.AND P2, PT, R8, 0x1, PT ;  /* 0x000000010800780c */ /* 0x000fce0003f45070 */
        /* <DEDUP_REMOVED lines=10> */
[----:B------:R0:W-:Y:S02]  /*14d0*/  STS [R10+0x4], RZ ;  /* 0x000004ff0a007388 */ /* 0x0001e40000000800 */
.L_x_11:
[C---:B0-----:R-:W-:Y:S01]  /*14e0*/  @!P2 LEA R11, R0.reuse, R18, 0x2 ;  /* 0x00000012000ba211 */ /* 0x041fe200078e10ff */
[----:B------:R-:W-:-:S04]  /*14f0*/  @!P2 IMAD R0, R0, 0x4, R19 ;  /* 0x000000040000a824 */ /* 0x000fc800078e0213 */
[----:B------:R-:W-:Y:S01]  /*1500*/  @!P2 IMAD R8, R34, 0x8, R11 ;  /* 0x000000082208a824 */ /* 0x000fe200078e020b */
[----:B------:R1:W-:Y:S04]  /*1510*/  @!P2 STS [R11], RZ ;  /* 0x000000ff0b00a388 */ /* 0x0003e80000000800 */
[----:B------:R1:W-:Y:S04]  /*1520*/  @!P2 STS [R0], RZ ;  /* 0x000000ff0000a388 */ /* 0x0003e80000000800 */
[----:B------:R1:W-:Y:S02]  /*1530*/  @!P2 STS [R8], RZ ;  /* 0x000000ff0800a388 */ /* 0x0003e40000000800 */
.L_x_7:
[----:B------:R-:W2:Y:S01]  /*1540*/  LDCU UR4, c[0x0][0x390] ;  /* 0x00007200ff0477ac */ /* 0x000ea20008000800 */
[----:B------:R-:W0:Y:S01]  /*1550*/  LDCU.64 UR6, c[0x0][0x380] ;  /* 0x00007000ff0677ac */ /* 0x000e220008000a00 */
[----:B--2---:R-:W-:-:S04]  /*1560*/  IMAD.U32 R12, RZ, RZ, UR4 ;  /* 0x00000004ff0c7e24 */ /* 0x004fc8000f8e00ff */
[----:B------:R-:W-:-:S04]  /*1570*/  IMAD.WIDE R20, R45, R12, R28 ;  /* 0x0000000c2d147225 */ /* 0x000fc800078e021c */
[----:B0-----:R-:W-:Y:S02]  /*1580*/  IMAD.U32 R10, RZ, RZ, UR6 ;  /* 0x00000006ff0a7e24 */ /* 0x001fe4000f8e00ff */
[----:B-1----:R-:W-:-:S03]  /*1590*/  IMAD.U32 R11, RZ, RZ, UR7 ;  /* 0x00000007ff0b7e24 */ /* 0x002fc6000f8e00ff */
[----:B------:R-:W-:-:S04]  /*15a0*/  LEA R22, P1, R20, R10, 0x2 ;  /* 0x0000000a14167211 */ /* 0x000fc800078210ff */
[----:B------:R-:W-:-:S05]  /*15b0*/  LEA.HI.X R23, R20, R11, R21, 0x2, P1 ;  /* 0x0000000b14177211 */ /* 0x000fca00008f1415 */
[----:B------:R-:W2:Y:S02]  /*15c0*/  LDG.E.CONSTANT R22, desc[UR8][R22.64] ;  /* 0x0000000816167981 */ /* 0x000ea4000c1e9900 */
[----:B--2---:R-:W0:Y:S01]  /*15d0*/  F2F.F64.F32 R20, R22 ;  /* 0x0000001600147310 */ /* 0x004e220000201800 */
[----:B------:R-:W-:-:S04]  /*15e0*/  FSETP.NE.AND P1, PT, |R22|, +INF , PT ;  /* 0x7f8000001600780b */ /* 0x000fc80003f25200 */
[----:B0-----:R-:W-:Y:S02]  /*15f0*/  FSEL R26, R20, RZ, P1 ;  /* 0x000000ff141a7208 */ /* 0x001fe40000800000 */
[----:B------:R-:W-:Y:S01]  /*1600*/  FSEL R27, R21, RZ, P1 ;  /* 0x000000ff151b7208 */ /* 0x000fe20000800000 */
[----:B------:R-:W-:Y:S06]  /*1610*/  @!P0 BRA `(.L_x_12) ;  /* 0x0000000400648947 */ /* 0x000fec0003800000 */
[C---:B------:R-:W-:Y:S01]  /*1620*/  ISETP.GE.U32.AND P0, PT, R34.reuse, 0x8, PT ;  /* 0x000000082200780c */ /* 0x040fe20003f06070 */
[----:B------:R0:W1:Y:S01]  /*1630*/  F2F.F32.F64 R22, R26 ;  /* 0x0000001a00167310 */ /* 0x0000620000301000 */
[----:B------:R-:W-:Y:S01]  /*1640*/  LOP3.LUT R23, R34, 0x7, RZ, 0xc0, !PT ;  /* 0x0000000722177812 */ /* 0x000fe200078ec0ff */
[----:B------:R-:W-:-:S03]  /*1650*/  IMAD.MOV.U32 R0, RZ, RZ, RZ ;  /* 0x000000ffff007224 */ /* 0x000fc600078e00ff */
[----:B------:R-:W-:-:S07]  /*1660*/  ISETP.NE.AND P1, PT, R23, RZ, PT ;  /* 0x000000ff1700720c */ /* 0x000fce0003f25270 */
[----:B0-----:R-:W-:Y:S06]  /*1670*/  @!P0 BRA `(.L_x_13) ;  /* 0x0000000000a48947 */ /* 0x001fec0003800000 */
[----:B------:R-:W-:Y:S01]  /*1680*/  IMAD R9, R9, 0xc, RZ ;  /* 0x0000000c09097824 */ /* 0x000fe200078e02ff */
[----:B------:R-:W-:-:S03]  /*1690*/  LOP3.LUT R0, R34, 0x7ffffff8, RZ, 0xc0, !PT ;  /* 0x7ffffff822007812 */ /* 0x000fc600078ec0ff */
[C---:B------:R-:W-:Y:S02]  /*16a0*/  VIADD R8, R9.reuse, 0x8 ;  /* 0x0000000809087836 */ /* 0x040fe40000000000 */
[C---:B------:R-:W-:Y:S02]  /*16b0*/  VIADD R21, R9.reuse, 0x4 ;  /* 0x0000000409157836 */ /* 0x040fe40000000000 */
[-CC-:B------:R-:W-:Y:S02]  /*16c0*/  IMAD R9, R9, R34.reuse, R13.reuse ;  /* 0x0000002209097224 */ /* 0x180fe400078e020d */
[-CC-:B------:R-:W-:Y:S02]  /*16d0*/  IMAD R20, R8, R34.reuse, R13.reuse ;  /* 0x0000002208147224 */ /* 0x180fe400078e020d */
[----:B------:R-:W-:Y:S01]  /*16e0*/  IMAD R21, R21, R34, R13 ;  /* 0x0000002215157224 */ /* 0x000fe200078e020d */
[----:B------:R-:W-:Y:S01]  /*16f0*/  IADD3 R9, PT, PT, R9, 0x10, RZ ;  /* 0x0000001009097810 */ /* 0x000fe20007ffe0ff */
[----:B------:R-:W-:-:S02]  /*1700*/  VIADD R13, R20, 0x10 ;  /* 0x00000010140d7836 */ /* 0x000fc40000000000 */
[----:B------:R-:W-:Y:S02]  /*1710*/  IMAD.MOV R8, RZ, RZ, -R0 ;  /* 0x000000ffff087224 */ /* 0x000fe400078e0a00 */
[----:B------:R-:W-:-:S07]  /*1720*/  VIADD R20, R21, 0x10 ;  /* 0x0000001015147836 */ /* 0x000fce0000000000 */
.L_x_14:
[----:B-1----:R-:W-:Y:S01]  /*1730*/  STS [R9+-0x10], R22 ;  /* 0xfffff01609007388 */ /* 0x002fe20000000800 */
[----:B------:R-:W-:-:S03]  /*1740*/  VIADD R8, R8, 0x8 ;  /* 0x0000000808087836 */ /* 0x000fc60000000000 */
[----:B------:R-:W-:Y:S02]  /*1750*/  STS [R20+-0x10], R22 ;  /* 0xfffff01614007388 */ /* 0x000fe40000000800 */
[----:B------:R-:W-:Y:S02]  /*1760*/  ISETP.NE.AND P0, PT, R8, RZ, PT ;  /* 0x000000ff0800720c */ /* 0x000fe40003f05270 */
[----:B------:R-:W-:Y:S04]  /*1770*/  STS [R13+-0x10], R22 ;  /* 0xfffff0160d007388 */ /* 0x000fe80000000800 */
        /* <DEDUP_REMOVED lines=9> */
[----:B------:R-:W-:Y:S04]  /*1810*/  STS [R9], R22 ;  /* 0x0000001609007388 */ /* 0x000fe80000000800 */
[----:B------:R-:W-:Y:S04]  /*1820*/  STS [R20], R22 ;  /* 0x0000001614007388 */ /* 0x000fe80000000800 */
[----:B------:R-:W-:Y:S04]  /*1830*/  STS [R13], R22 ;  /* 0x000000160d007388 */ /* 0x000fe80000000800 */
[----:B------:R-:W-:Y:S04]  /*1840*/  STS [R9+0x4], R22 ;  /* 0x0000041609007388 */ /* 0x000fe80000000800 */
[----:B------:R-:W-:Y:S04]  /*1850*/  STS [R20+0x4], R22 ;  /* 0x0000041614007388 */ /* 0x000fe80000000800 */
[----:B------:R-:W-:Y:S04]  /*1860*/  STS [R13+0x4], R22 ;  /* 0x000004160d007388 */ /* 0x000fe80000000800 */
[----:B------:R-:W-:Y:S04]  /*1870*/  STS [R9+0x8], R22 ;  /* 0x0000081609007388 */ /* 0x000fe80000000800 */
[----:B------:R-:W-:Y:S04]  /*1880*/  STS [R20+0x8], R22 ;  /* 0x0000081614007388 */ /* 0x000fe80000000800 */
[----:B------:R-:W-:Y:S04]  /*1890*/  STS [R13+0x8], R22 ;  /* 0x000008160d007388 */ /* 0x000fe80000000800 */
[----:B------:R0:W-:Y:S04]  /*18a0*/  STS [R9+0xc], R22 ;  /* 0x00000c1609007388 */ /* 0x0001e80000000800 */
[----:B------:R1:W-:Y:S04]  /*18b0*/  STS [R20+0xc], R22 ;  /* 0x00000c1614007388 */ /* 0x0003e80000000800 */
[----:B------:R2:W-:Y:S01]  /*18c0*/  STS [R13+0xc], R22 ;  /* 0x00000c160d007388 */ /* 0x0005e20000000800 */
[----:B0-----:R-:W-:-:S02]  /*18d0*/  VIADD R9, R9, 0x20 ;  /* 0x0000002009097836 */ /* 0x001fc40000000000 */
[----:B-1----:R-:W-:Y:S02]  /*18e0*/  VIADD R20, R20, 0x20 ;  /* 0x0000002014147836 */ /* 0x002fe40000000000 */
[----:B--2---:R-:W-:Y:S01]  /*18f0*/  VIADD R13, R13, 0x20 ;  /* 0x000000200d0d7836 */ /* 0x004fe20000000000 */
[----:B------:R-:W-:Y:S06]  /*1900*/  @P0 BRA `(.L_x_14) ;  /* 0xfffffffc00880947 */ /* 0x000fec000383ffff */
.L_x_13:
[----:B------:R-:W-:Y:S05]  /*1910*/  @!P1 BRA `(.L_x_12) ;  /* 0x0000000000a49947 */ /* 0x000fea0003800000 */
[----:B------:R-:W-:Y:S02]  /*1920*/  ISETP.GE.U32.AND P0, PT, R23, 0x4, PT ;  /* 0x000000041700780c */ /* 0x000fe40003f06070 */
[----:B------:R-:W-:-:S04]  /*1930*/  LOP3.LUT R20, R34, 0x3, RZ, 0xc0, !PT ;  /* 0x0000000322147812 */ /* 0x000fc800078ec0ff */
[----:B------:R-:W-:-:S07]  /*1940*/  ISETP.NE.AND P1, PT, R20, RZ, PT ;  /* 0x000000ff1400720c */ /* 0x000fce0003f25270 */
[----:B------:R-:W-:Y:S06]  /*1950*/  @!P0 BRA `(.L_x_15) ;  /* 0x0000000000408947 */ /* 0x000fec0003800000 */
[C---:B------:R-:W-:Y:S02]  /*1960*/  IMAD R9, R0.reuse, 0x4, R18 ;  /* 0x0000000400097824 */ /* 0x040fe400078e0212 */
[C---:B------:R-:W-:Y:S01]  /*1970*/  IMAD R8, R0.reuse, 0x4, R19 ;  /* 0x0000000400087824 */ /* 0x040fe200078e0213 */
[----:B------:R-:W-:Y:S01]  /*1980*/  IADD3 R0, PT, PT, R0, 0x4, RZ ;  /* 0x0000000400007810 */ /* 0x000fe20007ffe0ff */
[----:B------:R-:W-:Y:S01]  /*1990*/  IMAD R13, R34, 0x8, R9 ;  /* 0x00000008220d7824 */ /* 0x000fe200078e0209 */
[----:B-1----:R0:W-:Y:S04]  /*19a0*/  STS [R9], R22 ;  /* 0x0000001609007388 */ /* 0x0021e80000000800 */
[----:B------:R0:W-:Y:S04]  /*19b0*/  STS [R8], R22 ;  /* 0x0000001608007388 */ /* 0x0001e80000000800 */
[----:B------:R0:W-:Y:S04]  /*19c0*/  STS [R13], R22 ;  /* 0x000000160d007388 */ /* 0x0001e80000000800 */
[----:B------:R0:W-:Y:S04]  /*19d0*/  STS [R9+0x4], R22 ;  /* 0x0000041609007388 */ /* 0x0001e80000000800 */
[----:B------:R0:W-:Y:S04]  /*19e0*/  STS [R8+0x4], R22 ;  /* 0x0000041608007388 */ /* 0x0001e80000000800 */
[----:B------:R0:W-:Y:S04]  /*19f0*/  STS [R13+0x4], R22 ;  /* 0x000004160d007388 */ /* 0x0001e80000000800 */
[----:B------:R0:W-:Y:S04]  /*1a00*/  STS [R9+0x8], R22 ;  /* 0x0000081609007388 */ /* 0x0001e80000000800 */
[----:B------:R0:W-:Y:S04]  /*1a10*/  STS [R8+0x8], R22 ;  /* 0x0000081608007388 */ /* 0x0001e80000000800 */
[----:B------:R0:W-:Y:S04]  /*1a20*/  STS [R13+0x8], R22 ;  /* 0x000008160d007388 */ /* 0x0001e80000000800 */
[----:B------:R0:W-:Y:S04]  /*1a30*/  STS [R9+0xc], R22 ;  /* 0x00000c1609007388 */ /* 0x0001e80000000800 */
[----:B------:R0:W-:Y:S04]  /*1a40*/  STS [R8+0xc], R22 ;  /* 0x00000c1608007388 */ /* 0x0001e80000000800 */
[----:B------:R0:W-:Y:S02]  /*1a50*/  STS [R13+0xc], R22 ;  /* 0x00000c160d007388 */ /* 0x0001e40000000800 */
.L_x_15:
        /* <DEDUP_REMOVED lines=8> */
[----:B-1----:R0:W-:Y:S01]  /*1ae0*/  STS [R9], R22 ;  /* 0x0000001609007388 */ /* 0x0021e20000000800 */
[----:B------:R-:W-:-:S03]  /*1af0*/  VIADD R0, R0, 0x2 ;  /* 0x0000000200007836 */ /* 0x000fc60000000000 */
[----:B------:R0:W-:Y:S04]  /*1b00*/  STS [R13], R22 ;  /* 0x000000160d007388 */ /* 0x0001e80000000800 */
[----:B------:R0:W-:Y:S04]  /*1b10*/  STS [R21], R22 ;  /* 0x0000001615007388 */ /* 0x0001e80000000800 */
[----:B------:R0:W-:Y:S04]  /*1b20*/  STS [R9+0x4], R22 ;  /* 0x0000041609007388 */ /* 0x0001e80000000800 */
[----:B------:R0:W-:Y:S04]  /*1b30*/  STS [R13+0x4], R22 ;  /* 0x000004160d007388 */ /* 0x0001e80000000800 */
[----:B------:R0:W-:Y:S02]  /*1b40*/  STS [R21+0x4], R22 ;  /* 0x0000041615007388 */ /* 0x0001e40000000800 */
.L_x_16:
[C---:B0-----:R-:W-:Y:S02]  /*1b50*/  @!P1 IMAD R9, R0.reuse, 0x4, R18 ;  /* 0x0000000400099824 */ /* 0x041fe400078e0212 */
[----:B------:R-:W-:Y:S02]  /*1b60*/  @!P1 IMAD R0, R0, 0x4, R19 ;  /* 0x0000000400009824 */ /* 0x000fe400078e0213 */
[----:B------:R-:W-:Y:S01]  /*1b70*/  @!P1 IMAD R8, R34, 0x8, R9 ;  /* 0x0000000822089824 */ /* 0x000fe200078e0209 */
[----:B-1----:R2:W-:Y:S04]  /*1b80*/  @!P1 STS [R9], R22 ;  /* 0x0000001609009388 */ /* 0x0025e80000000800 */
[----:B------:R2:W-:Y:S04]  /*1b90*/  @!P1 STS [R0], R22 ;  /* 0x0000001600009388 */ /* 0x0005e80000000800 */
[----:B------:R2:W-:Y:S02]  /*1ba0*/  @!P1 STS [R8], R22 ;  /* 0x0000001608009388 */ /* 0x0005e40000000800 */
.L_x_12:
[----:B------:R-:W3:Y:S01]  /*1bb0*/  LDCU UR4, c[0x0][0x394] ;  /* 0x00007280ff0477ac */ /* 0x000ee20008000800 */
[----:B--2---:R-:W-:Y:S01]  /*1bc0*/  VIADD R0, R45, 0x1 ;  /* 0x000000012d007836 */ /* 0x004fe20000000000 */
[----:B------:R-:W-:Y:S01]  /*1bd0*/  BSSY.RECONVERGENT B1, `(.L_x_17) ;  /* 0x0000105000017945 */ /* 0x000fe20003800200 */
[----:B------:R-:W-:Y:S01]  /*1be0*/  HFMA2 R41, -RZ, RZ, 0, 0 ;  /* 0x00000000ff297431 */ /* 0x000fe200000001ff */
[----:B------:R-:W2:Y:S01]  /*1bf0*/  LDCU UR6, c[0x0][0x3a4] ;  /* 0x00007480ff0677ac */ /* 0x000ea20008000800 */
[----:B------:R-:W-:Y:S01]  /*1c00*/  PLOP3.LUT P0, PT, PT, PT, PT, 0x80, 0x8 ;  /* 0x000000000008781c */ /* 0x000fe20003f0f070 */
[----:B------:R-:W-:Y:S01]  /*1c10*/  IMAD R40, R34, 0x4, R19 ;  /* 0x0000000422287824 */ /* 0x000fe200078e0213 */
[----:B------:R-:W-:Y:S01]  /*1c20*/  PLOP3.LUT P1, PT, PT, PT, PT, 0x80, 0x8 ;  /* 0x000000000008781c */ /* 0x000fe20003f2f070 */
[----:B------:R-:W4:Y:S01]  /*1c30*/  LDCU UR14, c[0x0][0x390] ;  /* 0x00007200ff0e77ac */ /* 0x000f220008000800 */
[----:B------:R-:W-:Y:S01]  /*1c40*/  CS2R R42, SRZ ;  /* 0x00000000002a7805 */ /* 0x000fe2000001ff00 */
[----:B------:R-:W-:Y:S01]  /*1c50*/  IMAD.MOV.U32 R24, RZ, RZ, R26 ;  /* 0x000000ffff187224 */ /* 0x000fe200078e001a */
[----:B------:R-:W2:Y:S01]  /*1c60*/  LDCU UR5, c[0x0][0x39c] ;  /* 0x00007380ff0577ac */ /* 0x000ea20008000800 */
[----:B------:R-:W-:-:S02]  /*1c70*/  IMAD.MOV.U32 R25, RZ, RZ, R27 ;  /* 0x000000ffff197224 */ /* 0x000fc400078e001b */
[----:B01----:R-:W-:Y:S01]  /*1c80*/  IMAD.MOV.U32 R22, RZ, RZ, R26 ;  /* 0x000000ffff167224 */ /* 0x003fe200078e001a */
[----:B------:R-:W0:Y:S01]  /*1c90*/  LDCU UR7, c[0x0][0x3ac] ;  /* 0x00007580ff0777ac */ /* 0x000e220008000800 */
[----:B------:R-:W-:Y:S01]  /*1ca0*/  IMAD.MOV.U32 R23, RZ, RZ, R27 ;  /* 0x000000ffff177224 */ /* 0x000fe200078e001b */
[----:B---3--:R-:W-:Y:S01]  /*1cb0*/  ISETP.NE.AND P2, PT, R0, UR4, PT ;  /* 0x0000000400007c0c */ /* 0x008fe2000bf45270 */
[----:B------:R-:W1:Y:S01]  /*1cc0*/  LDCU UR15, c[0x0][0x3b0] ;  /* 0x00007600ff0f77ac */ /* 0x000e620008000800 */
[----:B------:R-:W-:Y:S01]  /*1cd0*/  IADD3 R44, PT, PT, -R45, UR4, RZ ;  /* 0x000000042d2c7c10 */ /* 0x000fe2000fffe1ff */
[----:B------:R-:W3:Y:S01]  /*1ce0*/  LDCU.64 UR12, c[0x0][0x3b8] ;  /* 0x00007700ff0c77ac */ /* 0x000ee20008000a00 */
[----:B------:R-:W0:Y:S01]  /*1cf0*/  LDCU.64 UR10, c[0x0][0x3c0] ;  /* 0x00007800ff0a77ac */ /* 0x000e220008000a00 */
[----:B------:R-:W0:Y:S08]  /*1d00*/  LDCU.64 UR16, c[0x0][0x380] ;  /* 0x00007000ff1077ac */ /* 0x000e300008000a00 */
[----:B--2-4-:R-:W-:Y:S05]  /*1d10*/  @!P2 BRA `(.L_x_18) ;  /* 0x0000000c00c0a947 */ /* 0x014fea0003800000 */
[----:B------:R-:W-:Y:S01]  /*1d20*/  LOP3.LUT R21, R44, 0xfffffffe, RZ, 0xc0, !PT ;  /* 0xfffffffe2c157812 */ /* 0x000fe200078ec0ff */
[----:B------:R-:W-:Y:S01]  /*1d30*/  BSSY.RECONVERGENT B0, `(.L_x_19) ;  /* 0x00000e9000007945 */ /* 0x000fe20003800200 */
[----:B------:R-:W-:Y:S01]  /*1d40*/  IMAD.MOV.U32 R45, RZ, RZ, R0 ;  /* 0x000000ffff2d7224 */ /* 0x000fe200078e0000 */
[----:B------:R-:W-:Y:S01]  /*1d50*/  PRMT R20, RZ, 0x7610, R20 ;  /* 0x00007610ff147816 */ /* 0x000fe20000000014 */
[----:B------:R-:W-:Y:S01]  /*1d60*/  IMAD.MOV.U32 R41, RZ, RZ, RZ ;  /* 0x000000ffff297224 */ /* 0x000fe200078e00ff */
[----:B------:R-:W-:Y:S01]  /*1d70*/  PRMT R47, RZ, 0x7610, R47 ;  /* 0x00007610ff2f7816 */ /* 0x000fe2000000002f */
[----:B------:R-:W-:Y:S01]  /*1d80*/  IMAD.MOV.U32 R42, RZ, RZ, RZ ;  /* 0x000000ffff2a7224 */ /* 0x000fe200078e00ff */
[----:B------:R-:W-:Y:S01]  /*1d90*/  MOV R22, R26 ;  /* 0x0000001a00167202 */ /* 0x000fe20000000f00 */
[----:B------:R-:W-:Y:S02]  /*1da0*/  IMAD.MOV.U32 R24, RZ, RZ, R26 ;  /* 0x000000ffff187224 */ /* 0x000fe400078e001a */
[----:B------:R-:W-:-:S02]  /*1db0*/  IMAD.MOV.U32 R25, RZ, RZ, R27 ;  /* 0x000000ffff197224 */ /* 0x000fc400078e001b */
[----:B------:R-:W-:Y:S02]  /*1dc0*/  IMAD.MOV.U32 R23, RZ, RZ, R27 ;  /* 0x000000ffff177224 */ /* 0x000fe400078e001b */
[----:B------:R-:W-:-:S07]  /*1dd0*/  IMAD.MOV R21, RZ, RZ, -R21 ;  /* 0x000000ffff157224 */ /* 0x000fce00078e0a15 */
.L_x_28:
[----:B------:R-:W-:Y:S02]  /*1de0*/  VIADD R49, R45, 0xffffffff ;  /* 0xffffffff2d317836 */ /* 0x000fe40000000000 */
[----:B------:R-:W-:Y:S02]  /*1df0*/  IMAD.U32 R12, RZ, RZ, UR14 ;  /* 0x0000000eff0c7e24 */ /* 0x000fe4000f8e00ff */
[----:B0-----:R-:W-:Y:S02]  /*1e00*/  IMAD.U32 R10, RZ, RZ, UR16 ;  /* 0x00000010ff0a7e24 */ /* 0x001fe4000f8e00ff */
[----:B----4-:R-:W-:-:S04]  /*1e10*/  IMAD.WIDE R8, R49, R12, R28 ;  /* 0x0000000c31087225 */ /* 0x010fc800078e021c */
[C---:B---3--:R-:W-:Y:S01]  /*1e20*/  IMAD.SHL.U32 R13, R8.reuse, 0x4, RZ ;  /* 0x00000004080d7824 */ /* 0x048fe200078e00ff */
[----:B------:R-:W-:Y:S01]  /*1e30*/  SHF.L.U64.HI R8, R8, 0x2, R9 ;  /* 0x0000000208087819 */ /* 0x000fe20000010209 */
[----:B------:R-:W-:-:S03]  /*1e40*/  IMAD.U32 R11, RZ, RZ, UR17 ;  /* 0x00000011ff0b7e24 */ /* 0x000fc6000f8e00ff */
[----:B------:R-:W-:-:S05]  /*1e50*/  IADD3 R38, P0, PT, R13, R10, RZ ;  /* 0x0000000a0d267210 */ /* 0x000fca0007f1e0ff */
[----:B------:R-:W-:-:S05]  /*1e60*/  IMAD.X R39, R8, 0x1, R11, P0 ;  /* 0x0000000108277824 */ /* 0x000fca00000e060b */
[----:B--2---:R0:W2:Y:S01]  /*1e70*/  LDG.E.CONSTANT R36, desc[UR8][R38.64] ;  /* 0x0000000826247981 */ /* 0x0040a2000c1e9900 */
[----:B------:R-:W-:-:S04]  /*1e80*/  IMAD.WIDE R30, R45, R12, R28 ;  /* 0x0000000c2d1e7225 */ /* 0x000fc800078e021c */
[C---:B------:R-:W-:Y:S01]  /*1e90*/  IMAD.SHL.U32 R9, R30.reuse, 0x4, RZ ;  /* 0x000000041e097824 */ /* 0x040fe200078e00ff */
[----:B------:R-:W-:-:S04]  /*1ea0*/  SHF.L.U64.HI R0, R30, 0x2, R31 ;  /* 0x000000021e007819 */ /* 0x000fc8000001021f */
[----:B------:R-:W-:-:S04]  /*1eb0*/  IADD3 R34, P0, PT, R9, R10, RZ ;  /* 0x0000000a09227210 */ /* 0x000fc80007f1e0ff */
[----:B------:R-:W-:-:S06]  /*1ec0*/  IADD3.X R35, PT, PT, R0, R11, RZ, P0, !PT ;  /* 0x0000000b00237210 */ /* 0x000fcc00007fe4ff */
[----:B------:R-:W4:Y:S01]  /*1ed0*/  LDG.E.CONSTANT R35, desc[UR8][R34.64] ;  /* 0x0000000822237981 */ /* 0x000f22000c1e9900 */
[----:B------:R-:W-:Y:S01]  /*1ee0*/  DADD R32, -R6, 1 ;  /* 0x3ff0000006207429 */ /* 0x000fe20000000100 */
[----:B------:R-:W-:Y:S01]  /*1ef0*/  ISETP.GE.AND P1, PT, R49, R16, PT ;  /* 0x000000103100720c */ /* 0x000fe20003f26270 */
[----:B0-----:R-:W-:Y:S01]  /*1f00*/  DADD R38, -R2, 1 ;  /* 0x3ff0000002267429 */ /* 0x001fe20000000100 */
[----:B------:R-:W-:Y:S01]  /*1f10*/  BSSY.RECONVERGENT B2, `(.L_x_20) ;  /* 0x0000048000027945 */ /* 0x000fe20003800200 */
[----:B--2---:R-:W-:-:S13]  /*1f20*/  FSETP.NE.AND P0, PT, |R36|, +INF , PT ;  /* 0x7f8000002400780b */ /* 0x004fda0003f05200 */
[----:B------:R-:W0:Y:S01]  /*1f30*/  @!P0 F2F.F32.F64 R36, R22 ;  /* 0x0000001600248310 */ /* 0x000e220000301000 */
[----:B----4-:R-:W-:-:S07]  /*1f40*/  FSETP.NE.AND P0, PT, |R35|, +INF , PT ;  /* 0x7f8000002300780b */ /* 0x010fce0003f05200 */
[----:B0-----:R-:W0:Y:S02]  /*1f50*/  F2F.F64.F32 R36, R36 ;  /* 0x0000002400247310 */ /* 0x001e240000201800 */
[----:B0-----:R-:W-:-:S08]  /*1f60*/  DMUL R50, R36, R6 ;  /* 0x0000000624327228 */ /* 0x001fd00000000000 */
[----:B------:R-:W-:-:S06]  /*1f70*/  DFMA R50, R32, R22, R50 ;  /* 0x000000162032722b */ /* 0x000fcc0000000032 */
[----:B------:R-:W0:Y:S02]  /*1f80*/  F2F.F32.F64 R46, R50 ;  /* 0x00000032002e7310 */ /* 0x000e240000301000 */
[----:B0-----:R-:W-:Y:S02]  /*1f90*/  FSEL R30, R46, R35, !P0 ;  /* 0x000000232e1e7208 */ /* 0x001fe40004000000 */
[----:B------:R-:W-:-:S04]  /*1fa0*/  ISETP.GE.AND P0, PT, R49, R17, PT ;  /* 0x000000113100720c */ /* 0x000fc80003f06270 */
[----:B------:R-:W0:Y:S02]  /*1fb0*/  F2F.F64.F32 R30, R30 ;  /* 0x0000001e001e7310 */ /* 0x000e240000201800 */
[----:B0-----:R-:W-:-:S08]  /*1fc0*/  DMUL R34, R30, R6 ;  /* 0x000000061e227228 */ /* 0x001fd00000000000 */
[----:B------:R-:W-:Y:S02]  /*1fd0*/  DFMA R22, R32, R50, R34 ;  /* 0x000000322016722b */ /* 0x000fe40000000022 */
[----:B------:R-:W-:Y:S01]  /*1fe0*/  DADD R32, -R4, 1 ;  /* 0x3ff0000004207429 */ /* 0x000fe20000000100 */
[----:B------:R-:W-:Y:S01]  /*1ff0*/  IMAD R51, R41, 0x4, R19 ;  /* 0x0000000429337824 */ /* 0x000fe200078e0213 */
[C---:B------:R-:W-:Y:S02]  /*2000*/  DMUL R34, R36.reuse, R4 ;  /* 0x0000000424227228 */ /* 0x040fe40000000000 */
[----:B------:R-:W-:-:S06]  /*2010*/  DMUL R36, R36, R2 ;  /* 0x0000000224247228 */ /* 0x000fcc0000000000 */
[----:B------:R-:W-:Y:S02]  /*2020*/  DFMA R34, R32, R24, R34 ;  /* 0x000000182022722b */ /* 0x000fe40000000022 */
[----:B------:R-:W-:Y:S02]  /*2030*/  DFMA R36, R38, R26, R36 ;  /* 0x0000001a2624722b */ /* 0x000fe40000000024 */
[C---:B------:R-:W-:Y:S02]  /*2040*/  DMUL R24, R30.reuse, R4 ;  /* 0x000000041e187228 */ /* 0x040fe40000000000 */
[----:B------:R1:W0:Y:S01]  /*2050*/  F2F.F32.F64 R48, R34 ;  /* 0x0000002200307310 */ /* 0x0002220000301000 */
[----:B------:R-:W-:Y:S01]  /*2060*/  DMUL R26, R30, R2 ;  /* 0x000000021e1a7228 */ /* 0x000fe20000000000 */
[----:B------:R-:W-:-:S04]  /*2070*/  IMAD R31, R41, 0x4, R18 ;  /* 0x00000004291f7824 */ /* 0x000fc800078e0212 */
[----:B------:R-:W-:Y:S02]  /*2080*/  DFMA R24, R32, R34, R24 ;  /* 0x000000222018722b */ /* 0x000fe40000000018 */
[----:B------:R2:W4:Y:S01]  /*2090*/  F2F.F32.F64 R50, R36 ;  /* 0x0000002400327310 */ /* 0x0005220000301000 */
[----:B------:R3:W-:Y:S01]  /*20a0*/  STS [R31], R46 ;  /* 0x0000002e1f007388 */ /* 0x0007e20000000800 */
[----:B-1----:R-:W-:Y:S01]  /*20b0*/  IMAD.U32 R34, RZ, RZ, UR15 ;  /* 0x0000000fff227e24 */ /* 0x002fe2000f8e00ff */
[----:B------:R-:W-:Y:S01]  /*20c0*/  DFMA R26, R38, R36, R26 ;  /* 0x00000024261a722b */ /* 0x000fe2000000001a */
[----:B------:R-:W-:Y:S02]  /*20d0*/  VIADD R39, R41, 0x1 ;  /* 0x0000000129277836 */ /* 0x000fe40000000000 */
[----:B------:R-:W-:Y:S01]  /*20e0*/  IMAD R53, R34, 0x8, R31 ;  /* 0x0000000822357824 */ /* 0x000fe200078e021f */
[----:B0-----:R0:W-:Y:S01]  /*20f0*/  STS [R51], R48 ;  /* 0x0000003033007388 */ /* 0x0011e20000000800 */
[----:B------:R0:W1:Y:S01]  /*2100*/  F2F.F32.F64 R32, R22 ;  /* 0x0000001600207310 */ /* 0x0000620000301000 */
[----:B------:R-:W-:Y:S01]  /*2110*/  ISETP.NE.AND P2, PT, R39, R34, PT ;  /* 0x000000222700720c */ /* 0x000fe20003f45270 */
[----:B--2---:R-:W-:-:S03]  /*2120*/  IMAD.MOV.U32 R37, RZ, RZ, R43 ;  /* 0x000000ffff257224 */ /* 0x004fc600078e002b */
[----:B------:R-:W-:Y:S01]  /*2130*/  SEL R36, R39, RZ, P2 ;  /* 0x000000ff27247207 */ /* 0x000fe20001000000 */
[----:B----4-:R0:W-:Y:S01]  /*2140*/  STS [R53], R50 ;  /* 0x0000003235007388 */ /* 0x0101e20000000800 */
[----:B------:R-:W-:Y:S01]  /*2150*/  PRMT R39, R47, 0x7610, R39 ;  /* 0x000076102f277816 */ /* 0x000fe20000000027 */
[----:B------:R0:W2:Y:S08]  /*2160*/  F2F.F32.F64 R33, R24 ;  /* 0x0000001800217310 */ /* 0x0000b00000301000 */
[----:B------:R0:W4:Y:S01]  /*2170*/  F2F.F32.F64 R35, R26 ;  /* 0x0000001a00237310 */ /* 0x0001220000301000 */
[----:B-1-3--:R-:W-:Y:S05]  /*2180*/  @!P1 BRA `(.L_x_21) ;  /* 0x0000000000809947 */ /* 0x00afea0003800000 */
[C---:B------:R-:W-:Y:S02]  /*2190*/  VIADD R30, R41.reuse, -UR5 ;  /* 0x80000005291e7c36 */ /* 0x040fe40008000000 */
[----:B------:R-:W-:-:S03]  /*21a0*/  VIADD R37, R41, -UR6 ;  /* 0x8000000629257c36 */ /* 0x000fc60008000000 */
[----:B------:R-:W-:Y:S02]  /*21b0*/  SHF.R.S32.HI R31, RZ, 0x1f, R30 ;  /* 0x0000001fff1f7819 */ /* 0x000fe4000001141e */
[----:B------:R-:W-:Y:S02]  /*21c0*/  SHF.R.S32.HI R39, RZ, 0x1f, R37 ;  /* 0x0000001fff277819 */ /* 0x000fe40000011425 */
[-C--:B------:R-:W-:Y:S02]  /*21d0*/  LOP3.LUT R31, R31, R34.reuse, RZ, 0xc0, !PT ;  /* 0x000000221f1f7212 */ /* 0x080fe400078ec0ff */
[----:B------:R-:W-:Y:S01]  /*21e0*/  LOP3.LUT R38, R39, R34, RZ, 0xc0, !PT ;  /* 0x0000002227267212 */ /* 0x000fe200078ec0ff */
[----:B------:R-:W-:Y:S02]  /*21f0*/  IMAD.MOV.U32 R39, RZ, RZ, 0x1 ;  /* 0x00000001ff277424 */ /* 0x000fe400078e00ff */
[----:B------:R-:W-:Y:S01]  /*2200*/  IMAD.IADD R31, R30, 0x1, R31 ;  /* 0x000000011e1f7824 */ /* 0x000fe200078e021f */
[----:B------:R-:W-:-:S03]  /*2210*/  IADD3 R30, PT, PT, R37, R38, RZ ;  /* 0x00000026251e7210 */ /* 0x000fc60007ffe0ff */
[----:B------:R-:W-:Y:S02]  /*2220*/  IMAD R38, R31, 0x4, R18 ;  /* 0x000000041f267824 */ /* 0x000fe400078e0212 */
[----:B------:R-:W-:Y:S01]  /*2230*/  IMAD R46, R30, 0x4, R19 ;  /* 0x000000041e2e7824 */ /* 0x000fe200078e0213 */
[----:B------:R-:W-:-:S03]  /*2240*/  IADD3 R30, P1, PT, R13, UR12, RZ ;  /* 0x0000000c0d1e7c10 */ /* 0x000fc6000ff3e0ff */
[----:B------:R-:W-:Y:S04]  /*2250*/  LDS R38, [R38] ;  /* 0x0000000026267984 */ /* 0x000fe80000000800 */
[----:B------:R-:W0:Y:S02]  /*2260*/  LDS R31, [R46] ;  /* 0x000000002e1f7984 */ /* 0x000e240000000800 */
[----:B0-----:R-:W-:Y:S01]  /*2270*/  FADD R48, R38, -R31 ;  /* 0x8000001f26307221 */ /* 0x001fe20000000000 */
[----:B------:R-:W-:Y:S02]  /*2280*/  IADD3.X R31, PT, PT, R8, UR13, RZ, P1, !PT ;  /* 0x0000000d081f7c10 */ /* 0x000fe40008ffe4ff */
[----:B------:R-:W-:Y:S01]  /*2290*/  ISETP.NE.AND P1, PT, R14, RZ, PT ;  /* 0x000000ff0e00720c */ /* 0x000fe20003f25270 */
[----:B------:R-:W-:-:S04]  /*22a0*/  FADD R49, |R48|, -RZ ;  /* 0x800000ff30317221 */ /* 0x000fc80000000200 */
[----:B------:R-:W-:Y:S01]  /*22b0*/  IMAD.MOV.U32 R37, RZ, RZ, R49 ;  /* 0x000000ffff257224 */ /* 0x000fe200078e0031 */
[----:B------:R1:W-:Y:S07]  /*22c0*/  STG.E desc[UR8][R30.64], R49 ;  /* 0x000000311e007986 */ /* 0x0003ee000c101908 */
[----:B------:R-:W-:Y:S05]  /*22d0*/  @!P1 BRA `(.L_x_21) ;  /* 0x00000000002c9947 */ /* 0x000fea0003800000 */
[----:B------:R-:W-:Y:S01]  /*22e0*/  LOP3.LUT P1, RZ, R47, 0xff, RZ, 0xc0, !PT ;  /* 0x000000ff2fff7812 */ /* 0x000fe2000782c0ff */
[----:B------:R-:W-:Y:S01]  /*22f0*/  IMAD.MOV.U32 R38, RZ, RZ, 0x1 ;  /* 0x00000001ff267424 */ /* 0x000fe200078e00ff */
[----:B------:R-:W-:Y:S01]  /*2300*/  PRMT R39, RZ, 0x7610, R39 ;  /* 0x00007610ff277816 */ /* 0x000fe20000000027 */
[----:B------:R-:W-:-:S10]  /*2310*/  IMAD.MOV.U32 R37, RZ, RZ, R43 ;  /* 0x000000ffff257224 */ /* 0x000fd400078e002b */
[----:B-1----:R-:W0:Y:S01]  /*2320*/  @P1 LDC.64 R30, c[0x0][0x3c8] ;  /* 0x0000f200ff1e1b82 */ /* 0x002e220000000a00 */
[----:B------:R-:W-:Y:S01]  /*2330*/  @P1 FADD R47, |R48|, -R43 ;  /* 0x8000002b302f1221 */ /* 0x000fe20000000200 */
[----:B------:R-:W-:Y:S01]  /*2340*/  @P1 IMAD.MOV.U32 R37, RZ, RZ, R49 ;  /* 0x000000ffff251224 */ /* 0x000fe200078e0031 */
[----:B------:R-:W-:Y:S02]  /*2350*/  @P1 PRMT R39, R38, 0x7610, R39 ;  /* 0x0000761026271816 */ /* 0x000fe40000000027 */
[----:B0-----:R-:W-:-:S05]  /*2360*/  @P1 IADD3 R30, P2, PT, R13, R30, RZ ;  /* 0x0000001e0d1e1210 */ /* 0x001fca0007f5e0ff */
[----:B------:R-:W-:-:S05]  /*2370*/  @P1 IMAD.X R31, R8, 0x1, R31, P2 ;  /* 0x00000001081f1824 */ /* 0x000fca00010e061f */
[----:B------:R3:W-:Y:S03]  /*2380*/  @P1 STG.E desc[UR8][R30.64], R47 ;  /* 0x0000002f1e001986 */ /* 0x0007e6000c101908 */
.L_x_21:
[----:B------:R-:W-:Y:S05]  /*2390*/  BSYNC.RECONVERGENT B2 ;  /* 0x0000000000027941 */ /* 0x000fea0003800200 */
.L_x_20:
[----:B------:R-:W-:Y:S01]  /*23a0*/  BSSY.RECONVERGENT B2, `(.L_x_22) ;  /* 0x0000026000027945 */ /* 0x000fe20003800200 */
[----:B------:R-:W-:Y:S01]  /*23b0*/  IMAD.MOV.U32 R38, RZ, RZ, R42 ;  /* 0x000000ffff267224 */ /* 0x000fe200078e002a */
[----:B-1----:R-:W-:Y:S02]  /*23c0*/  LEA R49, R36, R18, 0x2 ;  /* 0x0000001224317211 */ /* 0x002fe400078e10ff */
[----:B------:R-:W-:Y:S01]  /*23d0*/  PRMT R46, R20, 0x7610, R46 ;  /* 0x00007610142e7816 */ /* 0x000fe2000000002e */
[----:B------:R-:W-:Y:S06]  /*23e0*/  @!P0 BRA `(.L_x_23) ;  /* 0x0000000000848947 */ /* 0x000fec0003800000 */
[C---:B---3--:R-:W-:Y:S02]  /*23f0*/  VIADD R30, R41.reuse, -UR7 ;  /* 0x80000007291e7c36 */ /* 0x048fe40008000000 */
[----:B------:R-:W-:Y:S02]  /*2400*/  VIADD R41, R41, -UR6 ;  /* 0x8000000629297c36 */ /* 0x000fe40008000000 */
[----:B------:R-:W-:Y:S01]  /*2410*/  IMAD.MOV.U32 R46, RZ, RZ, 0x1 ;  /* 0x00000001ff2e7424 */ /* 0x000fe200078e00ff */
[----:B------:R-:W-:Y:S02]  /*2420*/  SHF.R.S32.HI R31, RZ, 0x1f, R30 ;  /* 0x0000001fff1f7819 */ /* 0x000fe4000001141e */
[----:B------:R-:W-:Y:S02]  /*2430*/  SHF.R.S32.HI R43, RZ, 0x1f, R41 ;  /* 0x0000001fff2b7819 */ /* 0x000fe40000011429 */
[-C--:B------:R-:W-:Y:S02]  /*2440*/  LOP3.LUT R31, R31, R34.reuse, RZ, 0xc0, !PT ;  /* 0x000000221f1f7212 */ /* 0x080fe400078ec0ff */
[----:B------:R-:W-:-:S03]  /*2450*/  LOP3.LUT R38, R43, R34, RZ, 0xc0, !PT ;  /* 0x000000222b267212 */ /* 0x000fc600078ec0ff */
[----:B------:R-:W-:Y:S01]  /*2460*/  IMAD.IADD R31, R30, 0x1, R31 ;  /* 0x000000011e1f7824 */ /* 0x000fe200078e021f */
[----:B------:R-:W-:Y:S01]  /*2470*/  IADD3 R30, P0, PT, R13, UR10, RZ ;  /* 0x0000000a0d1e7c10 */ /* 0x000fe2000ff1e0ff */
[----:B------:R-:W-:Y:S02]  /*2480*/  IMAD.IADD R38, R41, 0x1, R38 ;  /* 0x0000000129267824 */ /* 0x000fe400078e0226 */
[----:B------:R-:W-:Y:S01]  /*2490*/  IMAD R43, R31, 0x4, R40 ;  /* 0x000000041f2b7824 */ /* 0x000fe200078e0228 */
[----:B------:R-:W-:Y:S01]  /*24a0*/  IADD3.X R31, PT, PT, R8, UR11, RZ, P0, !PT ;  /* 0x0000000b081f7c10 */ /* 0x000fe200087fe4ff */
[----:B0-----:R-:W-:Y:S01]  /*24b0*/  IMAD R48, R38, 0x4, R19 ;  /* 0x0000000426307824 */ /* 0x001fe200078e0213 */
[----:B------:R-:W-:-:S03]  /*24c0*/  ISETP.NE.AND P0, PT, R15, RZ, PT ;  /* 0x000000ff0f00720c */ /* 0x000fc60003f05270 */
[----:B------:R-:W-:Y:S04]  /*24d0*/  LDS R43, [R43] ;  /* 0x000000002b2b7984 */ /* 0x000fe80000000800 */
[----:B------:R-:W0:Y:S02]  /*24e0*/  LDS R48, [R48] ;  /* 0x0000000030307984 */ /* 0x000e240000000800 */
[----:B0-----:R-:W-:-:S04]  /*24f0*/  FADD R47, R48, -R43 ;  /* 0x8000002b302f7221 */ /* 0x001fc80000000000 */
[----:B------:R-:W-:-:S04]  /*2500*/  FADD R41, -|R47|, -RZ ;  /* 0x800000ff2f297221 */ /* 0x000fc80000000300 */
[----:B------:R-:W-:Y:S01]  /*2510*/  IMAD.MOV.U32 R38, RZ, RZ, R41 ;  /* 0x000000ffff267224 */ /* 0x000fe200078e0029 */
[----:B------:R1:W-:Y:S01]  /*2520*/  STG.E desc[UR8][R30.64], R41 ;  /* 0x000000291e007986 */ /* 0x0003e2000c101908 */
[----:B------:R-:W-:Y:S05]  /*2530*/  @!P0 BRA `(.L_x_23) ;  /* 0x0000000000308947 */ /* 0x000fea0003800000 */
[----:B------:R-:W-:Y:S02]  /*2540*/  LOP3.LUT P0, RZ, R20, 0xff, RZ, 0xc0, !PT ;  /* 0x000000ff14ff7812 */ /* 0x000fe4000780c0ff */
[----:B------:R-:W-:Y:S02]  /*2550*/  PRMT R46, RZ, 0x7610, R46 ;  /* 0x00007610ff2e7816 */ /* 0x000fe4000000002e */
[----:B------:R-:W-:-:S09]  /*2560*/  MOV R38, R42 ;  /* 0x0000002a00267202 */ /* 0x000fd20000000f00 */
[----:B-1----:R-:W0:Y:S01]  /*2570*/  @P0 LDC.64 R30, c[0x0][0x3d0] ;  /* 0x0000f400ff1e0b82 */ /* 0x002e220000000a00 */
[----:B------:R-:W-:Y:S01]  /*2580*/  @P0 IMAD.MOV.U32 R38, RZ, RZ, R41 ;  /* 0x000000ffff260224 */ /* 0x000fe200078e0029 */
[----:B0-----:R-:W-:Y:S01]  /*2590*/  @P0 IADD3 R30, P1, PT, R13, R30, RZ ;  /* 0x0000001e0d1e0210 */ /* 0x001fe20007f3e0ff */
[----:B------:R-:W-:-:S04]  /*25a0*/  @P0 FADD R13, -|R47|, -R42 ;  /* 0x8000002a2f0d0221 */ /* 0x000fc80000000300 */
[----:B------:R-:W-:Y:S02]  /*25b0*/  @P0 IMAD.X R31, R8, 0x1, R31, P1 ;  /* 0x00000001081f0824 */ /* 0x000fe400008e061f */
[----:B------:R-:W-:Y:S01]  /*25c0*/  @P0 FADD R13, -R13, -RZ ;  /* 0x800000ff0d0d0221 */ /* 0x000fe20000000100 */
[----:B------:R-:W-:-:S04]  /*25d0*/  IMAD.MOV.U32 R8, RZ, RZ, 0x1 ;  /* 0x00000001ff087424 */ /* 0x000fc800078e00ff */
[----:B------:R0:W-:Y:S01]  /*25e0*/  @P0 STG.E desc[UR8][R30.64], R13 ;  /* 0x0000000d1e000986 */ /* 0x0001e2000c101908 */
[----:B------:R-:W-:-:S07]  /*25f0*/  @P0 PRMT R46, R8, 0x7610, R46 ;  /* 0x00007610082e0816 */ /* 0x000fce000000002e */
.L_x_23:
[----:B------:R-:W-:Y:S05]  /*2600*/  BSYNC.RECONVERGENT B2 ;  /* 0x0000000000027941 */ /* 0x000fea0003800200 */
.L_x_22:
[----:B------:R-:W-:Y:S01]  /*2610*/  IMAD R8, R36, 0x4, R19 ;  /* 0x0000000424087824 */ /* 0x000fe200078e0213 */
[----:B------:R0:W-:Y:S01]  /*2620*/  STS [R49], R32 ;  /* 0x0000002031007388 */ /* 0x0001e20000000800 */
[----:B------:R-:W-:Y:S01]  /*2630*/  IMAD R20, R34, 0x8, R49 ;  /* 0x0000000822147824 */ /* 0x000fe200078e0231 */
[C---:B------:R-:W-:Y:S01]  /*2640*/  ISETP.GE.AND P1, PT, R45.reuse, R16, PT ;  /* 0x000000102d00720c */ /* 0x040fe20003f26270 */
[----:B------:R-:W-:Y:S01]  /*2650*/  BSSY.RECONVERGENT B2, `(.L_x_24) ;  /* 0x0000027000027945 */ /* 0x000fe20003800200 */
[----:B--2---:R0:W-:Y:S01]  /*2660*/  STS [R8], R33 ;  /* 0x0000002108007388 */ /* 0x0041e20000000800 */
[----:B------:R-:W-:Y:S01]  /*2670*/  ISETP.GE.AND P0, PT, R45, R17, PT ;  /* 0x000000112d00720c */ /* 0x000fe20003f06270 */
[----:B------:R-:W-:Y:S01]  /*2680*/  IMAD.MOV.U32 R43, RZ, RZ, R37 ;  /* 0x000000ffff2b7224 */ /* 0x000fe200078e0025 */
[----:B---3--:R-:W-:Y:S01]  /*2690*/  PRMT R47, R39, 0x7610, R47 ;  /* 0x00007610272f7816 */ /* 0x008fe2000000002f */
[----:B----4-:R0:W-:Y:S07]  /*26a0*/  STS [R20], R35 ;  /* 0x0000002314007388 */ /* 0x0101ee0000000800 */
[----:B------:R-:W-:Y:S05]  /*26b0*/  @!P1 BRA `(.L_x_25) ;  /* 0x0000000000809947 */ /* 0x000fea0003800000 */
[C---:B0-----:R-:W-:Y:S01]  /*26c0*/  VIADD R8, R36.reuse, -UR5 ;  /* 0x8000000524087c36 */ /* 0x041fe20008000000 */
[----:B-1----:R-:W-:Y:S01]  /*26d0*/  IADD3 R30, P1, PT, R9, UR12, RZ ;  /* 0x0000000c091e7c10 */ /* 0x002fe2000ff3e0ff */
[----:B------:R-:W-:Y:S02]  /*26e0*/  VIADD R20, R36, -UR6 ;  /* 0x8000000624147c36 */ /* 0x000fe40008000000 */
[----:B------:R-:W-:Y:S01]  /*26f0*/  IMAD.MOV.U32 R47, RZ, RZ, 0x1 ;  /* 0x00000001ff2f7424 */ /* 0x000fe200078e00ff */
[----:B------:R-:W-:Y:S02]  /*2700*/  SHF.R.S32.HI R13, RZ, 0x1f, R8 ;  /* 0x0000001fff0d7819 */ /* 0x000fe40000011408 */
[----:B------:R-:W-:Y:S02]  /*2710*/  SHF.R.S32.HI R31, RZ, 0x1f, R20 ;  /* 0x0000001fff1f7819 */ /* 0x000fe40000011414 */
[-C--:B------:R-:W-:Y:S02]  /*2720*/  LOP3.LUT R13, R13, R34.reuse, RZ, 0xc0, !PT ;  /* 0x000000220d0d7212 */ /* 0x080fe400078ec0ff */
[----:B------:R-:W-:-:S03]  /*2730*/  LOP3.LUT R31, R31, R34, RZ, 0xc0, !PT ;  /* 0x000000221f1f7212 */ /* 0x000fc600078ec0ff */
[----:B------:R-:W-:Y:S02]  /*2740*/  IMAD.IADD R13, R8, 0x1, R13 ;  /* 0x00000001080d7824 */ /* 0x000fe400078e020d */
[----:B------:R-:W-:Y:S01]  /*2750*/  IMAD.IADD R20, R20, 0x1, R31 ;  /* 0x0000000114147824 */ /* 0x000fe200078e021f */
[----:B------:R-:W-:Y:S02]  /*2760*/  IADD3.X R31, PT, PT, R0, UR13, RZ, P1, !PT ;  /* 0x0000000d001f7c10 */ /* 0x000fe40008ffe4ff */
[----:B------:R-:W-:Y:S01]  /*2770*/  LEA R13, R13, R18, 0x2 ;  /* 0x000000120d0d7211 */ /* 0x000fe200078e10ff */
[----:B------:R-:W-:Y:S01]  /*2780*/  IMAD R20, R20, 0x4, R19 ;  /* 0x0000000414147824 */ /* 0x000fe200078e0213 */
[----:B------:R-:W-:-:S04]  /*2790*/  ISETP.NE.AND P1, PT, R14, 0x1, PT ;  /* 0x000000010e00780c */ /* 0x000fc80003f25270 */
[----:B------:R-:W-:Y:S04]  /*27a0*/  LDS R13, [R13] ;  /* 0x000000000d0d7984 */ /* 0x000fe80000000800 */
[----:B------:R-:W0:Y:S02]  /*27b0*/  LDS R20, [R20] ;  /* 0x0000000014147984 */ /* 0x000e240000000800 */
[----:B0-----:R-:W-:-:S04]  /*27c0*/  FADD R8, R13, -R20 ;  /* 0x800000140d087221 */ /* 0x001fc80000000000 */
[----:B------:R-:W-:-:S04]  /*27d0*/  FADD R33, |R8|, -RZ ;  /* 0x800000ff08217221 */ /* 0x000fc80000000200 */
[----:B------:R-:W-:Y:S01]  /*27e0*/  IMAD.MOV.U32 R43, RZ, RZ, R33 ;  /* 0x000000ffff2b7224 */ /* 0x000fe200078e0021 */
[----:B------:R2:W-:Y:S01]  /*27f0*/  STG.E desc[UR8][R30.64], R33 ;  /* 0x000000211e007986 */ /* 0x0005e2000c101908 */
[----:B------:R-:W-:Y:S05]  /*2800*/  @!P1 BRA `(.L_x_25) ;  /* 0x00000000002c9947 */ /* 0x000fea0003800000 */
[----:B------:R-:W-:Y:S01]  /*2810*/  LOP3.LUT P1, RZ, R39, 0xff, RZ, 0xc0, !PT ;  /* 0x000000ff27ff7812 */ /* 0x000fe2000782c0ff */
[----:B------:R-:W-:Y:S01]  /*2820*/  IMAD.MOV.U32 R43, RZ, RZ, R37 ;  /* 0x000000ffff2b7224 */ /* 0x000fe200078e0025 */
[----:B------:R-:W-:-:S11]  /*2830*/  PRMT R47, RZ, 0x7610, R47 ;  /* 0x00007610ff2f7816 */ /* 0x000fd6000000002f */
[----:B--2---:R-:W0:Y:S01]  /*2840*/  @P1 LDC.64 R30, c[0x0][0x3c8] ;  /* 0x0000f200ff1e1b82 */ /* 0x004e220000000a00 */
[----:B------:R-:W-:Y:S01]  /*2850*/  @P1 FADD R13, |R8|, -R37 ;  /* 0x80000025080d1221 */ /* 0x000fe20000000200 */
[----:B------:R-:W-:Y:S02]  /*2860*/  IMAD.MOV.U32 R8, RZ, RZ, 0x1 ;  /* 0x00000001ff087424 */ /* 0x000fe400078e00ff */
[----:B------:R-:W-:-:S03]  /*2870*/  @P1 IMAD.MOV.U32 R43, RZ, RZ, R33 ;  /* 0x000000ffff2b1224 */ /* 0x000fc600078e0021 */
[----:B------:R-:W-:Y:S02]  /*2880*/  @P1 PRMT R47, R8, 0x7610, R47 ;  /* 0x00007610082f1816 */ /* 0x000fe4000000002f */
[----:B0-----:R-:W-:-:S05]  /*2890*/  @P1 IADD3 R30, P2, PT, R9, R30, RZ ;  /* 0x0000001e091e1210 */ /* 0x001fca0007f5e0ff */
[----:B------:R-:W-:-:S05]  /*28a0*/  @P1 IMAD.X R31, R0, 0x1, R31, P2 ;  /* 0x00000001001f1824 */ /* 0x000fca00010e061f */
[----:B------:R3:W-:Y:S03]  /*28b0*/  @P1 STG.E desc[UR8][R30.64], R13 ;  /* 0x0000000d1e001986 */ /* 0x0007e6000c101908 */
.L_x_25:
[----:B------:R-:W-:Y:S05]  /*28c0*/  BSYNC.RECONVERGENT B2 ;  /* 0x0000000000027941 */ /* 0x000fea0003800200 */
.L_x_24:
[----:B------:R-:W-:Y:S01]  /*28d0*/  BSSY.RECONVERGENT B2, `(.L_x_26) ;  /* 0x0000025000027945 */ /* 0x000fe20003800200 */
[----:B------:R-:W-:Y:S01]  /*28e0*/  IMAD.MOV.U32 R42, RZ, RZ, R38 ;  /* 0x000000ffff2a7224 */ /* 0x000fe200078e0026 */
[----:B0-----:R-:W-:Y:S02]  /*28f0*/  PRMT R20, R46, 0x7610, R20 ;  /* 0x000076102e147816 */ /* 0x001fe40000000014 */
[----:B------:R-:W-:Y:S05]  /*2900*/  @!P0 BRA `(.L_x_27) ;  /* 0x0000000000848947 */ /* 0x000fea0003800000 */
[C---:B------:R-:W-:Y:S01]  /*2910*/  VIADD R8, R36.reuse, -UR7 ;  /* 0x8000000724087c36 */ /* 0x040fe20008000000 */
[----:B------:R-:W-:Y:S02]  /*2920*/  IADD3 R20, PT, PT, R36, -UR6, RZ ;  /* 0x8000000624147c10 */ /* 0x000fe4000fffe0ff */
[----:B-123--:R-:W-:Y:S02]  /*2930*/  IADD3 R30, P0, PT, R9, UR10, RZ ;  /* 0x0000000a091e7c10 */ /* 0x00efe4000ff1e0ff */
[----:B------:R-:W-:Y:S02]  /*2940*/  SHF.R.S32.HI R13, RZ, 0x1f, R8 ;  /* 0x0000001fff0d7819 */ /* 0x000fe40000011408 */
[----:B------:R-:W-:Y:S02]  /*2950*/  SHF.R.S32.HI R31, RZ, 0x1f, R20 ;  /* 0x0000001fff1f7819 */ /* 0x000fe40000011414 */
[-C--:B------:R-:W-:Y:S02]  /*2960*/  LOP3.LUT R13, R13, R34.reuse, RZ, 0xc0, !PT ;  /* 0x000000220d0d7212 */ /* 0x080fe400078ec0ff */
[----:B------:R-:W-:-:S03]  /*2970*/  LOP3.LUT R31, R31, R34, RZ, 0xc0, !PT ;  /* 0x000000221f1f7212 */ /* 0x000fc600078ec0ff */
[----:B------:R-:W-:Y:S02]  /*2980*/  IMAD.IADD R13, R8, 0x1, R13 ;  /* 0x00000001080d7824 */ /* 0x000fe400078e020d */
[----:B------:R-:W-:Y:S01]  /*2990*/  IMAD.IADD R20, R20, 0x1, R31 ;  /* 0x0000000114147824 */ /* 0x000fe200078e021f */
[----:B------:R-:W-:Y:S01]  /*29a0*/  IADD3.X R31, PT, PT, R0, UR11, RZ, P0, !PT ;  /* 0x0000000b001f7c10 */ /* 0x000fe200087fe4ff */
[----:B------:R-:W-:Y:S01]  /*29b0*/  IMAD R13, R13, 0x4, R40 ;  /* 0x000000040d0d7824 */ /* 0x000fe200078e0228 */
[----:B------:R-:W-:Y:S01]  /*29c0*/  ISETP.NE.AND P0, PT, R15, 0x1, PT ;  /* 0x000000010f00780c */ /* 0x000fe20003f05270 */
[----:B------:R-:W-:Y:S02]  /*29d0*/  IMAD R8, R20, 0x4, R19 ;  /* 0x0000000414087824 */ /* 0x000fe400078e0213 */
[----:B------:R-:W-:Y:S02]  /*29e0*/  IMAD.MOV.U32 R20, RZ, RZ, 0x1 ;  /* 0x00000001ff147424 */ /* 0x000fe400078e00ff */
[----:B------:R-:W-:Y:S04]  /*29f0*/  LDS R13, [R13] ;  /* 0x000000000d0d7984 */ /* 0x000fe80000000800 */
[----:B------:R-:W0:Y:S02]  /*2a00*/  LDS R8, [R8] ;  /* 0x0000000008087984 */ /* 0x000e240000000800 */
[----:B0-----:R-:W-:-:S04]  /*2a10*/  FADD R35, R8, -R13 ;  /* 0x8000000d08237221 */ /* 0x001fc80000000000 */
[----:B------:R-:W-:-:S04]  /*2a20*/  FADD R33, -|R35|, -RZ ;  /* 0x800000ff23217221 */ /* 0x000fc80000000300 */
[----:B------:R-:W-:Y:S01]  /*2a30*/  IMAD.MOV.U32 R42, RZ, RZ, R33 ;  /* 0x000000ffff2a7224 */ /* 0x000fe200078e0021 */
[----:B------:R0:W-:Y:S01]  /*2a40*/  STG.E desc[UR8][R30.64], R33 ;  /* 0x000000211e007986 */ /* 0x0001e2000c101908 */
[----:B------:R-:W-:Y:S05]  /*2a50*/  @!P0 BRA `(.L_x_27) ;  /* 0x0000000000308947 */ /* 0x000fea0003800000 */
[----:B------:R-:W-:Y:S01]  /*2a60*/  LOP3.LUT P0, RZ, R46, 0xff, RZ, 0xc0, !PT ;  /* 0x000000ff2eff7812 */ /* 0x000fe2000780c0ff */
[----:B------:R-:W-:Y:S01]  /*2a70*/  IMAD.MOV.U32 R42, RZ, RZ, R38 ;  /* 0x000000ffff2a7224 */ /* 0x000fe200078e0026 */
[----:B------:R-:W-:-:S11]  /*2a80*/  PRMT R20, RZ, 0x7610, R20 ;  /* 0x00007610ff147816 */ /* 0x000fd60000000014 */
[----:B0-----:R-:W0:Y:S01]  /*2a90*/  @P0 LDC.64 R30, c[0x0][0x3d0] ;  /* 0x0000f400ff1e0b82 */ /* 0x001e220000000a00 */
[----:B------:R-:W-:Y:S01]  /*2aa0*/  @P0 FADD R8, -|R35|, -R38 ;  /* 0x8000002623080221 */ /* 0x000fe20000000300 */
[----:B------:R-:W-:Y:S02]  /*2ab0*/  @P0 MOV R42, R33 ;  /* 0x00000021002a0202 */ /* 0x000fe40000000f00 */
[----:B0-----:R-:W-:Y:S01]  /*2ac0*/  @P0 IADD3 R30, P1, PT, R9, R30, RZ ;  /* 0x0000001e091e0210 */ /* 0x001fe20007f3e0ff */
[----:B------:R-:W-:-:S04]  /*2ad0*/  @P0 FADD R9, -R8, -RZ ;  /* 0x800000ff08090221 */ /* 0x000fc80000000100 */
[----:B------:R-:W-:Y:S02]  /*2ae0*/  @P0 IMAD.X R31, R0, 0x1, R31, P1 ;  /* 0x00000001001f0824 */ /* 0x000fe400008e061f */
[----:B------:R-:W-:-:S03]  /*2af0*/  IMAD.MOV.U32 R0, RZ, RZ, 0x1 ;  /* 0x00000001ff007424 */ /* 0x000fc600078e00ff */
[----:B------:R4:W-:Y:S02]  /*2b00*/  @P0 STG.E desc[UR8][R30.64], R9 ;  /* 0x000000091e000986 */ /* 0x0009e4000c101908 */
[----:B------:R-:W-:-:S07]  /*2b10*/  @P0 PRMT R20, R0, 0x7610, R20 ;  /* 0x0000761000140816 */ /* 0x000fce0000000014 */
.L_x_27:
[----:B------:R-:W-:Y:S05]  /*2b20*/  BSYNC.RECONVERGENT B2 ;  /* 0x0000000000027941 */ /* 0x000fea0003800200 */
.L_x_26:
[----:B------:R-:W-:Y:S02]  /*2b30*/  VIADD R21, R21, 0x2 ;  /* 0x0000000215157836 */ /* 0x000fe40000000000 */
[----:B-1----:R-:W-:Y:S02]  /*2b40*/  VIADD R41, R36, 0x1 ;  /* 0x0000000124297836 */ /* 0x002fe40000000000 */
[----:B------:R-:W-:Y:S01]  /*2b50*/  VIADD R45, R45, 0x2 ;  /* 0x000000022d2d7836 */ /* 0x000fe20000000000 */
[----:B------:R-:W-:Y:S01]  /*2b60*/  ISETP.NE.AND P1, PT, R21, RZ, PT ;  /* 0x000000ff1500720c */ /* 0x000fe20003f25270 */
[----:B------:R-:W-:Y:S01]  /*2b70*/  VIADD R15, R15, 0xfffffffe ;  /* 0xfffffffe0f0f7836 */ /* 0x000fe20000000000 */
[----:B------:R-:W-:Y:S01]  /*2b80*/  ISETP.NE.AND P0, PT, R41, R34, PT ;  /* 0x000000222900720c */ /* 0x000fe20003f05270 */
[----:B------:R-:W-:-:S03]  /*2b90*/  VIADD R14, R14, 0xfffffffe ;  /* 0xfffffffe0e0e7836 */ /* 0x000fc60000000000 */
[----:B------:R-:W-:-:S07]  /*2ba0*/  SEL R41, R41, RZ, P0 ;  /* 0x000000ff29297207 */ /* 0x000fce0000000000 */
[----:B------:R-:W-:Y:S05]  /*2bb0*/  @P1 BRA `(.L_x_28) ;  /* 0xfffffff000881947 */ /* 0x000fea000383ffff */
[----:B------:R-:W-:Y:S05]  /*2bc0*/  BSYNC.RECONVERGENT B0 ;  /* 0x0000000000007941 */ /* 0x000fea0003800200 */
.L_x_19:
[----:B------:R-:W-:Y:S01]  /*2bd0*/  LOP3.LUT P1, RZ, R47, 0xff, RZ, 0xc0, !PT ;  /* 0x000000ff2fff7812 */ /* 0x000fe2000782c0ff */
[----:B------:R-:W-:Y:S01]  /*2be0*/  VIADD R45, R45, 0xffffffff ;  /* 0xffffffff2d2d7836 */ /* 0x000fe20000000000 */
[----:B------:R-:W-:Y:S02]  /*2bf0*/  LOP3.LUT P0, RZ, R20, 0xff, RZ, 0xc0, !PT ;  /* 0x000000ff14ff7812 */ /* 0x000fe4000780c0ff */
[----:B------:R-:W-:Y:S02]  /*2c00*/  PLOP3.LUT P1, PT, P1, PT, PT, 0x8, 0x80 ;  /* 0x000000000080781c */ /* 0x000fe40000f2e170 */
[----:B------:R-:W-:-:S13]  /*2c10*/  PLOP3.LUT P0, PT, P0, PT, PT, 0x8, 0x80 ;  /* 0x000000000080781c */ /* 0x000fda000070e170 */
.L_x_18:
[----:B01-3--:R-:W-:Y:S05]  /*2c20*/  BSYNC.RECONVERGENT B1 ;  /* 0x0000000000017941 */ /* 0x00bfea0003800200 */
.L_x_17:
[----:B------:R-:W-:-:S04]  /*2c30*/  LOP3.LUT R44, R44, 0x1, RZ, 0xc0, !PT ;  /* 0x000000012c2c7812 */ /* 0x000fc800078ec0ff */
[----:B------:R-:W-:-:S13]  /*2c40*/  ISETP.NE.U32.AND P2, PT, R44, 0x1, PT ;  /* 0x000000012c00780c */ /* 0x000fda0003f45070 */
[----:B------:R-:W-:Y:S05]  /*2c50*/  @P2 EXIT ;  /* 0x000000000000294d */ /* 0x000fea0003800000 */
[----:B------:R-:W-:Y:S01]  /*2c60*/  IMAD.WIDE R12, R45, R12, R28 ;  /* 0x0000000c2d0c7225 */ /* 0x000fe200078e021c */
[----:B------:R-:W0:Y:S03]  /*2c70*/  LDCU UR5, c[0x0][0x3a4] ;  /* 0x00007480ff0577ac */ /* 0x000e260008000800 */
[C---:B----4-:R-:W-:Y:S01]  /*2c80*/  IMAD.SHL.U32 R9, R12.reuse, 0x4, RZ ;  /* 0x000000040c097824 */ /* 0x050fe200078e00ff */
[----:B------:R-:W-:Y:S01]  /*2c90*/  SHF.L.U64.HI R0, R12, 0x2, R13 ;  /* 0x000000020c007819 */ /* 0x000fe2000001020d */
[----:B------:R-:W1:Y:S03]  /*2ca0*/  LDCU UR4, c[0x0][0x39c] ;  /* 0x00007380ff0477ac */ /* 0x000e660008000800 */
[----:B------:R-:W-:Y:S01]  /*2cb0*/  IADD3 R12, P2, PT, R9, R10, RZ ;  /* 0x0000000a090c7210 */ /* 0x000fe20007f5e0ff */
[----:B------:R-:W-:Y:S01]  /*2cc0*/  DADD R14, -R6, 1 ;  /* 0x3ff00000060e7429 */ /* 0x000fe20000000100 */
[----:B------:R-:W3:Y:S03]  /*2cd0*/  LDCU UR6, c[0x0][0x3ac] ;  /* 0x00007580ff0677ac */ /* 0x000ee60008000800 */
[----:B------:R-:W-:-:S05]  /*2ce0*/  IMAD.X R13, R0, 0x1, R11, P2 ;  /* 0x00000001000d7824 */ /* 0x000fca00010e060b */
[----:B------:R4:W5:Y:S01]  /*2cf0*/  LDG.E.CONSTANT R10, desc[UR8][R12.64] ;  /* 0x000000080c0a7981 */ /* 0x000962000c1e9900 */
[----:B------:R-:W-:Y:S01]  /*2d00*/  DADD R20, -R4, 1 ;  /* 0x3ff0000004147429 */ /* 0x000fe20000000100 */
[----:B0-----:R-:W-:Y:S01]  /*2d10*/  VIADD R8, R41, -UR5 ;  /* 0x8000000529087c36 */ /* 0x001fe20008000000 */
[----:B------:R-:W-:Y:S01]  /*2d20*/  ISETP.GE.AND P3, PT, R45, R16, PT ;  /* 0x000000102d00720c */ /* 0x000fe20003f66270 */
[----:B------:R-:W-:Y:S03]  /*2d30*/  BSSY.RECONVERGENT B0, `(.L_x_29) ;  /* 0x0000031000007945 */ /* 0x000fe60003800200 */
[----:B----4-:R-:W-:-:S04]  /*2d40*/  SHF.R.S32.HI R13, RZ, 0x1f, R8 ;  /* 0x0000001fff0d7819 */ /* 0x010fc80000011408 */
[----:B------:R-:W-:-:S05]  /*2d50*/  LOP3.LUT R13, R13, R34, RZ, 0xc0, !PT ;  /* 0x000000220d0d7212 */ /* 0x000fca00078ec0ff */
[----:B------:R-:W-:-:S04]  /*2d60*/  IMAD.IADD R8, R8, 0x1, R13 ;  /* 0x0000000108087824 */ /* 0x000fc800078e020d */
[----:B------:R-:W-:Y:S01]  /*2d70*/  IMAD R8, R8, 0x4, R19 ;  /* 0x0000000408087824 */ /* 0x000fe200078e0213 */
[----:B-----5:R-:W-:-:S13]  /*2d80*/  FSETP.NE.AND P2, PT, |R10|, +INF , PT ;  /* 0x7f8000000a00780b */ /* 0x020fda0003f45200 */
[----:B------:R-:W0:Y:S01]  /*2d90*/  @!P2 F2F.F32.F64 R10, R22 ;  /* 0x00000016000aa310 */ /* 0x000e220000301000 */
[----:B------:R-:W-:-:S07]  /*2da0*/  ISETP.GE.AND P2, PT, R45, R17, PT ;  /* 0x000000112d00720c */ /* 0x000fce0003f46270 */
[----:B0-----:R-:W0:Y:S02]  /*2db0*/  F2F.F64.F32 R10, R10 ;  /* 0x0000000a000a7310 */ /* 0x001e240000201800 */
[C---:B0-----:R-:W-:Y:S02]  /*2dc0*/  DMUL R6, R10.reuse, R6 ;  /* 0x000000060a067228 */ /* 0x041fe40000000000 */
[C---:B------:R-:W-:Y:S02]  /*2dd0*/  DMUL R4, R10.reuse, R4 ;  /* 0x000000040a047228 */ /* 0x040fe40000000000 */
[----:B------:R-:W-:Y:S02]  /*2de0*/  DMUL R10, R10, R2 ;  /* 0x000000020a0a7228 */ /* 0x000fe40000000000 */
[----:B------:R-:W-:Y:S02]  /*2df0*/  DADD R2, -R2, 1 ;  /* 0x3ff0000002027429 */ /* 0x000fe40000000100 */
[----:B------:R-:W-:-:S02]  /*2e00*/  DFMA R6, R14, R22, R6 ;  /* 0x000000160e06722b */ /* 0x000fc40000000006 */
[----:B------:R-:W-:-:S04]  /*2e10*/  DFMA R4, R20, R24, R4 ;  /* 0x000000181404722b */ /* 0x000fc80000000004 */
[----:B------:R-:W-:Y:S01]  /*2e20*/  DFMA R10, R2, R26, R10 ;  /* 0x0000001a020a722b */ /* 0x000fe2000000000a */
[----:B-1----:R-:W-:-:S03]  /*2e30*/  IADD3 R2, PT, PT, R41, -UR4, RZ ;  /* 0x8000000429027c10 */ /* 0x002fc6000fffe0ff */
[----:B------:R3:W0:Y:S01]  /*2e40*/  F2F.F32.F64 R6, R6 ;  /* 0x0000000600067310 */ /* 0x0006220000301000 */
[----:B------:R-:W-:-:S04]  /*2e50*/  SHF.R.S32.HI R3, RZ, 0x1f, R2 ;  /* 0x0000001fff037819 */ /* 0x000fc80000011402 */
[----:B------:R-:W-:-:S03]  /*2e60*/  LOP3.LUT R3, R3, R34, RZ, 0xc0, !PT ;  /* 0x0000002203037212 */ /* 0x000fc600078ec0ff */
[----:B------:R1:W4:Y:S01]  /*2e70*/  F2F.F32.F64 R4, R4 ;  /* 0x0000000400047310 */ /* 0x0003220000301000 */
[C---:B---3--:R-:W-:Y:S02]  /*2e80*/  VIADD R7, R41.reuse, -UR6 ;  /* 0x8000000629077c36 */ /* 0x048fe40008000000 */
[----:B------:R-:W-:Y:S02]  /*2e90*/  IMAD.IADD R13, R2, 0x1, R3 ;  /* 0x00000001020d7824 */ /* 0x000fe400078e0203 */
[----:B------:R-:W-:-:S03]  /*2ea0*/  IMAD R3, R41, 0x4, R18 ;  /* 0x0000000429037824 */ /* 0x000fc600078e0212 */
[----:B------:R3:W5:Y:S01]  /*2eb0*/  F2F.F32.F64 R10, R10 ;  /* 0x0000000a000a7310 */ /* 0x0007620000301000 */
[----:B------:R-:W-:Y:S01]  /*2ec0*/  IMAD R41, R41, 0x4, R19 ;  /* 0x0000000429297824 */ /* 0x000fe200078e0213 */
[----:B-1----:R-:W-:Y:S01]  /*2ed0*/  SHF.R.S32.HI R5, RZ, 0x1f, R7 ;  /* 0x0000001fff057819 */ /* 0x002fe20000011407 */
[----:B0-----:R0:W-:Y:S03]  /*2ee0*/  STS [R3], R6 ;  /* 0x0000000603007388 */ /* 0x0011e60000000800 */
[----:B------:R-:W-:Y:S01]  /*2ef0*/  LOP3.LUT R2, R5, R34, RZ, 0xc0, !PT ;  /* 0x0000002205027212 */ /* 0x000fe200078ec0ff */
[----:B------:R-:W-:Y:S01]  /*2f00*/  IMAD R5, R34, 0x8, R3 ;  /* 0x0000000822057824 */ /* 0x000fe200078e0203 */
[----:B----4-:R0:W-:Y:S03]  /*2f10*/  STS [R41], R4 ;  /* 0x0000000429007388 */ /* 0x0101e60000000800 */
[----:B---3--:R-:W-:Y:S01]  /*2f20*/  IMAD.IADD R11, R7, 0x1, R2 ;  /* 0x00000001070b7824 */ /* 0x008fe200078e0202 */
[----:B-----5:R0:W-:Y:S01]  /*2f30*/  STS [R5], R10 ;  /* 0x0000000a05007388 */ /* 0x0201e20000000800 */
[----:B------:R-:W-:Y:S05]  /*2f40*/  @!P3 BRA `(.L_x_30) ;  /* 0x00000000003cb947 */ /* 0x000fea0003800000 */
[----:B------:R-:W-:Y:S01]  /*2f50*/  IMAD R18, R13, 0x4, R18 ;  /* 0x000000040d127824 */ /* 0x000fe200078e0212 */
[----:B0-----:R-:W-:Y:S01]  /*2f60*/  LDS R3, [R8] ;  /* 0x0000000008037984 */ /* 0x001fe20000000800 */
[----:B------:R-:W-:Y:S01]  /*2f70*/  ISETP.EQ.OR P1, PT, R45, R16, P1 ;  /* 0x000000102d00720c */ /* 0x000fe20000f22670 */
[----:B------:R-:W0:Y:S03]  /*2f80*/  LDCU.64 UR4, c[0x0][0x3b8] ;  /* 0x00007700ff0477ac */ /* 0x000e260008000a00 */
[----:B------:R-:W1:Y:S09]  /*2f90*/  LDS R18, [R18] ;  /* 0x0000000012127984 */ /* 0x000e720000000800 */
[----:B------:R-:W3:Y:S01]  /*2fa0*/  @!P1 LDC.64 R4, c[0x0][0x3c8] ;  /* 0x0000f200ff049b82 */ /* 0x000ee20000000a00 */
[----:B0-----:R-:W-:-:S02]  /*2fb0*/  IADD3 R2, P3, PT, R9, UR4, RZ ;  /* 0x0000000409027c10 */ /* 0x001fc4000ff7e0ff */
[----:B---3--:R-:W-:-:S04]  /*2fc0*/  @!P1 IADD3 R4, P4, PT, R9, R4, RZ ;  /* 0x0000000409049210 */ /* 0x008fc80007f9e0ff */
[----:B------:R-:W-:Y:S01]  /*2fd0*/  @!P1 IADD3.X R5, PT, PT, R0, R5, RZ, P4, !PT ;  /* 0x0000000500059210 */ /* 0x000fe200027fe4ff */
[----:B-1----:R-:W-:Y:S01]  /*2fe0*/  FADD R6, R18, -R3 ;  /* 0x8000000312067221 */ /* 0x002fe20000000000 */
[----:B------:R-:W-:-:S03]  /*2ff0*/  IADD3.X R3, PT, PT, R0, UR5, RZ, P3, !PT ;  /* 0x0000000500037c10 */ /* 0x000fc60009ffe4ff */
[C---:B------:R-:W-:Y:S01]  /*3000*/  FADD R7, |R6|.reuse, -RZ ;  /* 0x800000ff06077221 */ /* 0x040fe20000000200 */
[----:B------:R-:W-:-:S04]  /*3010*/  @!P1 FADD R43, |R6|, -R43 ;  /* 0x8000002b062b9221 */ /* 0x000fc80000000200 */
[----:B------:R1:W-:Y:S04]  /*3020*/  STG.E desc[UR8][R2.64], R7 ;  /* 0x0000000702007986 */ /* 0x0003e8000c101908 */
[----:B------:R1:W-:Y:S02]  /*3030*/  @!P1 STG.E desc[UR8][R4.64], R43 ;  /* 0x0000002b04009986 */ /* 0x0003e4000c101908 */
.L_x_30:
[----:B------:R-:W-:Y:S05]  /*3040*/  BSYNC.RECONVERGENT B0 ;  /* 0x0000000000007941 */ /* 0x000fea0003800200 */
.L_x_29:
[----:B------:R-:W-:Y:S05]  /*3050*/  @!P2 EXIT ;  /* 0x000000000000a94d */ /* 0x000fea0003800000 */
[----:B------:R-:W-:Y:S01]  /*3060*/  IMAD R40, R11, 0x4, R40 ;  /* 0x000000040b287824 */ /* 0x000fe200078e0228 */
[----:B-1----:R-:W-:Y:S01]  /*3070*/  LDS R7, [R8] ;  /* 0x0000000008077984 */ /* 0x002fe20000000800 */
[----:B------:R-:W1:Y:S01]  /*3080*/  LDCU.64 UR4, c[0x0][0x3c0] ;  /* 0x00007800ff0477ac */ /* 0x000e620008000a00 */
[----:B------:R-:W-:-:S03]  /*3090*/  ISETP.EQ.OR P0, PT, R45, R17, P0 ;  /* 0x000000112d00720c */ /* 0x000fc60000702670 */
[----:B------:R-:W3:Y:S01]  /*30a0*/  LDS R40, [R40] ;  /* 0x0000000028287984 */ /* 0x000ee20000000800 */
[----:B-1----:R-:W-:-:S04]  /*30b0*/  IADD3 R2, P1, PT, R9, UR4, RZ ;  /* 0x0000000409027c10 */ /* 0x002fc8000ff3e0ff */
[----:B0-----:R-:W-:Y:S01]  /*30c0*/  IADD3.X R3, PT, PT, R0, UR5, RZ, P1, !PT ;  /* 0x0000000500037c10 */ /* 0x001fe20008ffe4ff */
[----:B---3--:R-:W-:-:S04]  /*30d0*/  FADD R7, R7, -R40 ;  /* 0x8000002807077221 */ /* 0x008fc80000000000 */
[----:B------:R-:W-:-:S05]  /*30e0*/  FADD R5, -|R7|, -RZ ;  /* 0x800000ff07057221 */ /* 0x000fca0000000300 */
[----:B------:R0:W-:Y:S01]  /*30f0*/  STG.E desc[UR8][R2.64], R5 ;  /* 0x0000000502007986 */ /* 0x0001e2000c101908 */
[----:B------:R-:W-:Y:S05]  /*3100*/  @P0 EXIT ;  /* 0x000000000000094d */ /* 0x000fea0003800000 */
[----:B------:R-:W1:Y:S01]  /*3110*/  LDCU.64 UR4, c[0x0][0x3d0] ;  /* 0x00007a00ff0477ac */ /* 0x000e620008000a00 */
[----:B------:R-:W-:-:S04]  /*3120*/  FADD R42, -|R7|, -R42 ;  /* 0x8000002a072a7221 */ /* 0x000fc80000000300 */
[----:B0-----:R-:W-:Y:S01]  /*3130*/  FADD R5, -R42, -RZ ;  /* 0x800000ff2a057221 */ /* 0x001fe20000000100 */
[----:B-1----:R-:W-:-:S04]  /*3140*/  IADD3 R2, P0, PT, R9, UR4, RZ ;  /* 0x0000000409027c10 */ /* 0x002fc8000ff1e0ff */
[----:B------:R-:W-:-:S05]  /*3150*/  IADD3.X R3, PT, PT, R0, UR5, RZ, P0, !PT ;  /* 0x0000000500037c10 */ /* 0x000fca00087fe4ff */
[----:B------:R-:W-:Y:S01]  /*3160*/  STG.E desc[UR8][R2.64], R5 ;  /* 0x0000000502007986 */ /* 0x000fe2000c101908 */
[----:B------:R-:W-:Y:S05]  /*3170*/  EXIT ;  /* 0x000000000000794d */ /* 0x000fea0003800000 */
        .weak           $__internal_0_$__cuda_sm20_div_rn_f64_full
        .type           $__internal_0_$__cuda_sm20_div_rn_f64_full,@function
        .size           $__internal_0_$__cuda_sm20_div_rn_f64_full,(.L_x_61 - $__internal_0_$__cuda_sm20_div_rn_f64_full)
$__internal_0_$__cuda_sm20_div_rn_f64_full:
[C---:B------:R-:W-:Y:S01]  /*3180*/  FSETP.GEU.AND P0, PT, |R13|.reuse, 1.469367938527859385e-39, PT ;  /* 0x001000000d00780b */ /* 0x040fe20003f0e200 */
[----:B------:R-:W-:Y:S01]  /*3190*/  IMAD.MOV.U32 R18, RZ, RZ, 0x1 ;  /* 0x00000001ff127424 */ /* 0x000fe200078e00ff */
[C---:B------:R-:W-:Y:S01]  /*31a0*/  LOP3.LUT R2, R13.reuse, 0x800fffff, RZ, 0xc0, !PT ;  /* 0x800fffff0d027812 */ /* 0x040fe200078ec0ff */
[----:B------:R-:W-:Y:S01]  /*31b0*/  IMAD.MOV.U32 R30, RZ, RZ, 0x1ca00000 ;  /* 0x1ca00000ff1e7424 */ /* 0x000fe200078e00ff */
[----:B------:R-:W-:Y:S01]  /*31c0*/  LOP3.LUT R26, R13, 0x7ff00000, RZ, 0xc0, !PT ;  /* 0x7ff000000d1a7812 */ /* 0x000fe200078ec0ff */
[----:B------:R-:W-:Y:S01]  /*31d0*/  IMAD.MOV.U32 R10, RZ, RZ, R0 ;  /* 0x000000ffff0a7224 */ /* 0x000fe200078e0000 */
[----:B------:R-:W-:Y:S01]  /*31e0*/  LOP3.LUT R3, R2, 0x3ff00000, RZ, 0xfc, !PT ;  /* 0x3ff0000002037812 */ /* 0x000fe200078efcff */
[----:B------:R-:W-:Y:S01]  /*31f0*/  IMAD.MOV.U32 R2, RZ, RZ, R12 ;  /* 0x000000ffff027224 */ /* 0x000fe200078e000c */
[----:B------:R-:W-:-:S04]  /*3200*/  LOP3.LUT R27, R11, 0x7ff00000, RZ, 0xc0, !PT ;  /* 0x7ff000000b1b7812 */ /* 0x000fc800078ec0ff */
[----:B------:R-:W-:Y:S01]  /*3210*/  ISETP.GE.U32.AND P1, PT, R27, R26, PT ;  /* 0x0000001a1b00720c */ /* 0x000fe20003f26070 */
[----:B------:R-:W-:Y:S01]  /*3220*/  @!P0 DMUL R2, R12, 8.98846567431157953865e+307 ;  /* 0x7fe000000c028828 */ /* 0x000fe20000000000 */
[----:B------:R-:W-:-:S05]  /*3230*/  IMAD.MOV.U32 R31, RZ, RZ, R27 ;  /* 0x000000ffff1f7224 */ /* 0x000fca00078e001b */
[----:B------:R-:W0:Y:S02]  /*3240*/  MUFU.RCP64H R19, R3 ;  /* 0x0000000300137308 */ /* 0x000e240000001800 */
[----:B0-----:R-:W-:-:S08]  /*3250*/  DFMA R20, R18, -R2, 1 ;  /* 0x3ff000001214742b */ /* 0x001fd00000000802 */
[----:B------:R-:W-:-:S08]  /*3260*/  DFMA R20, R20, R20, R20 ;  /* 0x000000141414722b */ /* 0x000fd00000000014 */
[----:B------:R-:W-:Y:S01]  /*3270*/  DFMA R20, R18, R20, R18 ;  /* 0x000000141214722b */ /* 0x000fe20000000012 */
[----:B------:R-:W-:Y:S01]  /*3280*/  SEL R19, R30, 0x63400000, !P1 ;  /* 0x634000001e137807 */ /* 0x000fe20004800000 */
[----:B------:R-:W-:Y:S01]  /*3290*/  IMAD.MOV.U32 R18, RZ, RZ, R10 ;  /* 0x000000ffff127224 */ /* 0x000fe200078e000a */
[----:B------:R-:W-:Y:S02]  /*32a0*/  FSETP.GEU.AND P1, PT, |R11|, 1.469367938527859385e-39, PT ;  /* 0x001000000b00780b */ /* 0x000fe40003f2e200 */
[----:B------:R-:W-:-:S03]  /*32b0*/  LOP3.LUT R19, R19, 0x800fffff, R11, 0xf8, !PT ;  /* 0x800fffff13137812 */ /* 0x000fc600078ef80b */
[----:B------:R-:W-:-:S08]  /*32c0*/  DFMA R22, R20, -R2, 1 ;  /* 0x3ff000001416742b */ /* 0x000fd00000000802 */
[----:B------:R-:W-:Y:S01]  /*32d0*/  DFMA R20, R20, R22, R20 ;  /* 0x000000161414722b */ /* 0x000fe20000000014 */
[----:B------:R-:W-:Y:S10]  /*32e0*/  @P1 BRA `(.L_x_31) ;  /* 0x0000000000201947 */ /* 0x000ff40003800000 */
[----:B------:R-:W-:-:S04]  /*32f0*/  LOP3.LUT R22, R13, 0x7ff00000, RZ, 0xc0, !PT ;  /* 0x7ff000000d167812 */ /* 0x000fc800078ec0ff */
[----:B------:R-:W-:Y:S01]  /*3300*/  ISETP.GE.U32.AND P1, PT, R27, R22, PT ;  /* 0x000000161b00720c */ /* 0x000fe20003f26070 */
[----:B------:R-:W-:-:S03]  /*3310*/  IMAD.MOV.U32 R22, RZ, RZ, RZ ;  /* 0x000000ffff167224 */ /* 0x000fc600078e00ff */
[----:B------:R-:W-:-:S04]  /*3320*/  SEL R23, R30, 0x63400000, !P1 ;  /* 0x634000001e177807 */ /* 0x000fc80004800000 */
[----:B------:R-:W-:-:S04]  /*3330*/  LOP3.LUT R23, R23, 0x80000000, R11, 0xf8, !PT ;  /* 0x8000000017177812 */ /* 0x000fc800078ef80b */
[----:B------:R-:W-:-:S06]  /*3340*/  LOP3.LUT R23, R23, 0x100000, RZ, 0xfc, !PT ;  /* 0x0010000017177812 */ /* 0x000fcc00078efcff */
[----:B------:R-:W-:-:S10]  /*3350*/  DFMA R18, R18, 2, -R22 ;  /* 0x400000001212782b */ /* 0x000fd40000000816 */
[----:B------:R-:W-:-:S07]  /*3360*/  LOP3.LUT R31, R19, 0x7ff00000, RZ, 0xc0, !PT ;  /* 0x7ff00000131f7812 */ /* 0x000fce00078ec0ff */
.L_x_31:
[----:B------:R-:W-:Y:S01]  /*3370*/  @!P0 LOP3.LUT R26, R3, 0x7ff00000, RZ, 0xc0, !PT ;  /* 0x7ff00000031a8812 */ /* 0x000fe200078ec0ff */
[----:B------:R-:W-:Y:S01]  /*3380*/  DMUL R22, R20, R18 ;  /* 0x0000001214167228 */ /* 0x000fe20000000000 */
[----:B------:R-:W-:-:S03]  /*3390*/  IADD3 R32, PT, PT, R31, -0x1, RZ ;  /* 0xffffffff1f207810 */ /* 0x000fc60007ffe0ff */
[----:B------:R-:W-:Y:S01]  /*33a0*/  VIADD R33, R26, 0xffffffff ;  /* 0xffffffff1a217836 */ /* 0x000fe20000000000 */
[----:B------:R-:W-:-:S03]  /*33b0*/  ISETP.GT.U32.AND P0, PT, R32, 0x7feffffe, PT ;  /* 0x7feffffe2000780c */ /* 0x000fc60003f04070 */
[----:B------:R-:W-:Y:S01]  /*33c0*/  DFMA R24, R22, -R2, R18 ;  /* 0x800000021618722b */ /* 0x000fe20000000012 */
[----:B------:R-:W-:-:S07]  /*33d0*/  ISETP.GT.U32.OR P0, PT, R33, 0x7feffffe, P0 ;  /* 0x7feffffe2100780c */ /* 0x000fce0000704470 */
[----:B------:R-:W-:-:S06]  /*33e0*/  DFMA R20, R20, R24, R22 ;  /* 0x000000181414722b */ /* 0x000fcc0000000016 */
[----:B------:R-:W-:Y:S05]  /*33f0*/  @P0 BRA `(.L_x_32) ;  /* 0x00000000006c0947 */ /* 0x000fea0003800000 */
[----:B------:R-:W-:Y:S01]  /*3400*/  LOP3.LUT R22, R13, 0x7ff00000, RZ, 0xc0, !PT ;  /* 0x7ff000000d167812 */ /* 0x000fe200078ec0ff */
[----:B------:R-:W-:-:S03]  /*3410*/  IMAD.MOV.U32 R24, RZ, RZ, RZ ;  /* 0x000000ffff187224 */ /* 0x000fc600078e00ff */
[CC--:B------:R-:W-:Y:S02]  /*3420*/  VIADDMNMX R10, R27.reuse, -R22.reuse, 0xb9600000, !PT ;  /* 0xb96000001b0a7446 */ /* 0x0c0fe40007800916 */
[----:B------:R-:W-:Y:S02]  /*3430*/  ISETP.GE.U32.AND P0, PT, R27, R22, PT ;  /* 0x000000161b00720c */ /* 0x000fe40003f06070 */
[----:B------:R-:W-:Y:S02]  /*3440*/  VIMNMX R10, PT, PT, R10, 0x46a00000, PT ;  /* 0x46a000000a0a7848 */ /* 0x000fe40003fe0100 */
[----:B------:R-:W-:-:S05]  /*3450*/  SEL R23, R30, 0x63400000, !P0 ;  /* 0x634000001e177807 */ /* 0x000fca0004000000 */
[----:B------:R-:W-:-:S04]  /*3460*/  IMAD.IADD R10, R10, 0x1, -R23 ;  /* 0x000000010a0a7824 */ /* 0x000fc800078e0a17 */
[----:B------:R-:W-:-:S06]  /*3470*/  VIADD R25, R10, 0x7fe00000 ;  /* 0x7fe000000a197836 */ /* 0x000fcc0000000000 */
[----:B------:R-:W-:-:S10]  /*3480*/  DMUL R22, R20, R24 ;  /* 0x0000001814167228 */ /* 0x000fd40000000000 */
[----:B------:R-:W-:-:S13]  /*3490*/  FSETP.GTU.AND P0, PT, |R23|, 1.469367938527859385e-39, PT ;  /* 0x001000001700780b */ /* 0x000fda0003f0c200 */
[----:B------:R-:W-:Y:S05]  /*34a0*/  @P0 BRA `(.L_x_33) ;  /* 0x0000000000940947 */ /* 0x000fea0003800000 */
[----:B------:R-:W-:Y:S01]  /*34b0*/  DFMA R2, R20, -R2, R18 ;  /* 0x800000021402722b */ /* 0x000fe20000000012 */
[----:B------:R-:W-:-:S09]  /*34c0*/  IMAD.MOV.U32 R24, RZ, RZ, RZ ;  /* 0x000000ffff187224 */ /* 0x000fd200078e00ff */
[C---:B------:R-:W-:Y:S02]  /*34d0*/  FSETP.NEU.AND P0, PT, R3.reuse, RZ, PT ;  /* 0x000000ff0300720b */ /* 0x040fe40003f0d000 */
[----:B------:R-:W-:-:S04]  /*34e0*/  LOP3.LUT R13, R3, 0x80000000, R13, 0x48, !PT ;  /* 0x80000000030d7812 */ /* 0x000fc800078e480d */
[----:B------:R-:W-:-:S07]  /*34f0*/  LOP3.LUT R25, R13, R25, RZ, 0xfc, !PT ;  /* 0x000000190d197212 */ /* 0x000fce00078efcff */
[----:B------:R-:W-:Y:S05]  /*3500*/  @!P0 BRA `(.L_x_33) ;  /* 0x00000000007c8947 */ /* 0x000fea0003800000 */
[----:B------:R-:W-:Y:S02]  /*3510*/  IMAD.MOV R3, RZ, RZ, -R10 ;  /* 0x000000ffff037224 */ /* 0x000fe400078e0a0a */
[----:B------:R-:W-:-:S06]  /*3520*/  IMAD.MOV.U32 R2, RZ, RZ, RZ ;  /* 0x000000ffff027224 */ /* 0x000fcc00078e00ff */
[----:B------:R-:W-:Y:S02]  /*3530*/  DFMA R2, R22, -R2, R20 ;  /* 0x800000021602722b */ /* 0x000fe40000000014 */
[----:B------:R-:W-:-:S04]  /*3540*/  DMUL.RP R20, R20, R24 ;  /* 0x0000001814147228 */ /* 0x000fc80000008000 */
[----:B------:R-:W-:-:S04]  /*3550*/  IADD3 R2, PT, PT, -R10, -0x43300000, RZ ;  /* 0xbcd000000a027810 */ /* 0x000fc80007ffe1ff */
[----:B------:R-:W-:Y:S02]  /*3560*/  FSETP.NEU.AND P0, PT, |R3|, R2, PT ;  /* 0x000000020300720b */ /* 0x000fe40003f0d200 */
[----:B------:R-:W-:Y:S02]  /*3570*/  LOP3.LUT R13, R21, R13, RZ, 0x3c, !PT ;  /* 0x0000000d150d7212 */ /* 0x000fe400078e3cff */
[----:B------:R-:W-:Y:S02]  /*3580*/  FSEL R22, R20, R22, !P0 ;  /* 0x0000001614167208 */ /* 0x000fe40004000000 */
[----:B------:R-:W-:Y:S01]  /*3590*/  FSEL R23, R13, R23, !P0 ;  /* 0x000000170d177208 */ /* 0x000fe20004000000 */
[----:B------:R-:W-:Y:S06]  /*35a0*/  BRA `(.L_x_33) ;  /* 0x0000000000547947 */ /* 0x000fec0003800000 */
.L_x_32:
[----:B------:R-:W-:-:S14]  /*35b0*/  DSETP.NAN.AND P0, PT, R10, R10, PT ;  /* 0x0000000a0a00722a */ /* 0x000fdc0003f08000 */
[----:B------:R-:W-:Y:S05]  /*35c0*/  @P0 BRA `(.L_x_34) ;  /* 0x0000000000440947 */ /* 0x000fea0003800000 */
[----:B------:R-:W-:-:S14]  /*35d0*/  DSETP.NAN.AND P0, PT, R12, R12, PT ;  /* 0x0000000c0c00722a */ /* 0x000fdc0003f08000 */
[----:B------:R-:W-:Y:S05]  /*35e0*/  @P0 BRA `(.L_x_35) ;  /* 0x0000000000300947 */ /* 0x000fea0003800000 */
[----:B------:R-:W-:Y:S01]  /*35f0*/  ISETP.NE.AND P0, PT, R31, R26, PT ;  /* 0x0000001a1f00720c */ /* 0x000fe20003f05270 */
[----:B------:R-:W-:Y:S01]  /*3600*/  IMAD.MOV.U32 R22, RZ, RZ, 0x0 ;  /* 0x00000000ff167424 */ /* 0x000fe200078e00ff */
[----:B------:R-:W-:-:S11]  /*3610*/  MOV R23, 0xfff80000 ;  /* 0xfff8000000177802 */ /* 0x000fd60000000f00 */
[----:B------:R-:W-:Y:S05]  /*3620*/  @!P0 BRA `(.L_x_33) ;  /* 0x0000000000348947 */ /* 0x000fea0003800000 */
[----:B------:R-:W-:Y:S02]  /*3630*/  ISETP.NE.AND P0, PT, R31, 0x7ff00000, PT ;  /* 0x7ff000001f00780c */ /* 0x000fe40003f05270 */
[----:B------:R-:W-:Y:S02]  /*3640*/  LOP3.LUT R23, R11, 0x80000000, R13, 0x48, !PT ;  /* 0x800000000b177812 */ /* 0x000fe400078e480d */
[----:B------:R-:W-:-:S13]  /*3650*/  ISETP.EQ.OR P0, PT, R26, RZ, !P0 ;  /* 0x000000ff1a00720c */ /* 0x000fda0004702670 */
[----:B------:R-:W-:Y:S01]  /*3660*/  @P0 LOP3.LUT R2, R23, 0x7ff00000, RZ, 0xfc, !PT ;  /* 0x7ff0000017020812 */ /* 0x000fe200078efcff */
[----:B------:R-:W-:Y:S02]  /*3670*/  @!P0 IMAD.MOV.U32 R22, RZ, RZ, RZ ;  /* 0x000000ffff168224 */ /* 0x000fe400078e00ff */
[----:B------:R-:W-:Y:S02]  /*3680*/  @P0 IMAD.MOV.U32 R22, RZ, RZ, RZ ;  /* 0x000000ffff160224 */ /* 0x000fe400078e00ff */
[----:B------:R-:W-:Y:S01]  /*3690*/  @P0 IMAD.MOV.U32 R23, RZ, RZ, R2 ;  /* 0x000000ffff170224 */ /* 0x000fe200078e0002 */
[----:B------:R-:W-:Y:S06]  /*36a0*/  BRA `(.L_x_33) ;  /* 0x0000000000147947 */ /* 0x000fec0003800000 */
.L_x_35:
[----:B------:R-:W-:Y:S01]  /*36b0*/  LOP3.LUT R23, R13, 0x80000, RZ, 0xfc, !PT ;  /* 0x000800000d177812 */ /* 0x000fe200078efcff */
[----:B------:R-:W-:Y:S01]  /*36c0*/  IMAD.MOV.U32 R22, RZ, RZ, R12 ;  /* 0x000000ffff167224 */ /* 0x000fe200078e000c */
[----:B------:R-:W-:Y:S06]  /*36d0*/  BRA `(.L_x_33) ;  /* 0x0000000000087947 */ /* 0x000fec0003800000 */
.L_x_34:
[----:B------:R-:W-:Y:S01]  /*36e0*/  LOP3.LUT R23, R11, 0x80000, RZ, 0xfc, !PT ;  /* 0x000800000b177812 */ /* 0x000fe200078efcff */
[----:B------:R-:W-:-:S07]  /*36f0*/  IMAD.MOV.U32 R22, RZ, RZ, R10 ;  /* 0x000000ffff167224 */ /* 0x000fce00078e000a */
.L_x_33:
[----:B------:R-:W-:Y:S02]  /*3700*/  IMAD.MOV.U32 R2, RZ, RZ, R8 ;  /* 0x000000ffff027224 */ /* 0x000fe400078e0008 */
[----:B------:R-:W-:-:S04]  /*3710*/  IMAD.MOV.U32 R3, RZ, RZ, 0x0 ;  /* 0x00000000ff037424 */ /* 0x000fc800078e00ff */
[----:B------:R-:W-:Y:S05]  /*3720*/  RET.REL.NODEC R2 `(gatorosc_many_series_one_param_f32) ;  /* 0xffffffc802347950 */ /* 0x000fea0003c3ffff */
.L_x_36:
[----:B------:R-:W-:-:S00]  /*3730*/  BRA `(.L_x_36) ;  /* 0xfffffffc00fc7947 */ /* 0x000fc0000383ffff */
[----:B------:R-:W-:-:S00]  /*3740*/  NOP ;  /* 0x0000000000007918 */ /* 0x000fc00000000000 */
        /* <DEDUP_REMOVED lines=11> */
.L_x_61:


//--------------------- .text.gatorosc_batch_f32  --------------------------
	.section	.text.gatorosc_batch_f32,"ax",@progbits
	.align	128
        .global         gatorosc_batch_f32
        .type           gatorosc_batch_f32,@function
        .size           gatorosc_batch_f32,(.L_x_62 - gatorosc_batch_f32)
        .other          gatorosc_batch_f32,@"STO_CUDA_ENTRY STV_DEFAULT"
gatorosc_batch_f32:
.text.gatorosc_batch_f32:
[----:B------:R-:W-:Y:S01]  /*0000*/  LDC R1, c[0x0][0x37c] ;  /* 0x0000df00ff017b82 */ /* 0x000fe20000000800 */
[----:B------:R-:W0:Y:S01]  /*0010*/  S2R R2, SR_CTAID.X ;  /* 0x0000000000027919 */ /* 0x000e220000002500 */
[----:B------:R-:W0:Y:S02]  /*0020*/  LDCU UR4, c[0x0][0x3c0] ;  /* 0x00007800ff0477ac */ /* 0x000e240008000800 */
[----:B0-----:R-:W-:-:S13]  /*0030*/  ISETP.GE.AND P0, PT, R2, UR4, PT ;  /* 0x0000000402007c0c */ /* 0x001fda000bf06270 */
[----:B------:R-:W-:Y:S05]  /*0040*/  @P0 EXIT ;  /* 0x000000000000094d */ /* 0x000fea0003800000 */
[----:B------:R-:W0:Y:S01]  /*0050*/  LDC.64 R4, c[0x0][0x390] ;  /* 0x0000e400ff047b82 */ /* 0x000e220000000a00 */
[----:B------:R-:W1:Y:S07]  /*0060*/  LDCU.64 UR24, c[0x0][0x358] ;  /* 0x00006b00ff1877ac */ /* 0x000e6e0008000a00 */
[----:B------:R-:W2:Y:S08]  /*0070*/  LDC.64 R6, c[0x0][0x3a0] ;  /* 0x0000e800ff067b82 */ /* 0x000eb00000000a00 */
[----:B------:R-:W3:Y:S01]  /*0080*/  LDC.64 R10, c[0x0][0x3b0] ;  /* 0x0000ec00ff0a7b82 */ /* 0x000ee20000000a00 */
[----:B0-----:R-:W-:-:S07]  /*0090*/  IMAD.WIDE.U32 R4, R2, 0x4, R4 ;  /* 0x0000000402047825 */ /* 0x001fce00078e0004 */
[----:B------:R-:W0:Y:S01]  /*00a0*/  LDC.64 R12, c[0x0][0x398] ;  /* 0x0000e600ff0c7b82 */ /* 0x000e220000000a00 */
[----:B-1----:R-:W4:Y:S01]  /*00b0*/  LDG.E.CONSTANT R8, desc[UR24][R4.64] ;  /* 0x0000001804087981 */ /* 0x002f22000c1e9900 */
[----:B--2---:R-:W-:-:S06]  /*00c0*/  IMAD.WIDE.U32 R6, R2, 0x4, R6 ;  /* 0x0000000402067825 */ /* 0x004fcc00078e0006 */
[----:B------:R-:W1:Y:S01]  /*00d0*/  LDC.64 R14, c[0x0][0x3a8] ;  /* 0x0000ea00ff0e7b82 */ /* 0x000e620000000a00 */
[----:B------:R-:W4:Y:S01]  /*00e0*/  LDG.E.CONSTANT R9, desc[UR24][R6.64] ;  /* 0x0000001806097981 */ /* 0x000f22000c1e9900 */
[----:B---3--:R-:W-:-:S06]  /*00f0*/  IMAD.WIDE.U32 R10, R2, 0x4, R10 ;  /* 0x00000004020a7825 */ /* 0x008fcc00078e000a */
[----:B------:R-:W2:Y:S01]  /*0100*/  LDC.64 R16, c[0x0][0x3b8] ;  /* 0x0000ee00ff107b82 */ /* 0x000ea20000000a00 */
[----:B------:R-:W4:Y:S02]  /*0110*/  LDG.E.CONSTANT R0, desc[UR24][R10.64] ;  /* 0x000000180a007981 */ /* 0x000f24000c1e9900 */
[----:B----4-:R-:W-:-:S04]  /*0120*/  VIMNMX3 R3, R8, R9, R0, PT ;  /* 0x000000090803720f */ /* 0x010fc80003800100 */
[----:B------:R-:W-:-:S13]  /*0130*/  ISETP.GE.AND P0, PT, R3, 0x1, PT ;  /* 0x000000010300780c */ /* 0x000fda0003f06270 */
[----:B012---:R-:W-:Y:S05]  /*0140*/  @!P0 EXIT ;  /* 0x000000000000894d */ /* 0x007fea0003800000 */
[C---:B------:R-:W-:Y:S01]  /*0150*/  IMAD.WIDE.U32 R12, R2.reuse, 0x4, R12 ;  /* 0x00000004020c7825 */ /* 0x040fe200078e000c */
[----:B------:R-:W0:Y:S01]  /*0160*/  LDCU UR10, c[0x0][0x388] ;  /* 0x00007100ff0a77ac */ /* 0x000e220008000800 */
[----:B------:R-:W1:Y:S02]  /*0170*/  LDC.64 R4, c[0x0][0x3d8] ;  /* 0x0000f600ff047b82 */ /* 0x000e640000000a00 */
[C---:B------:R-:W-:Y:S02]  /*0180*/  IMAD.WIDE.U32 R14, R2.reuse, 0x4, R14 ;  /* 0x00000004020e7825 */ /* 0x040fe400078e000e */
[----:B------:R2:W3:Y:S02]  /*0190*/  LDG.E.CONSTANT R13, desc[UR24][R12.64] ;  /* 0x000000180c0d7981 */ /* 0x0004e4000c1e9900 */
[----:B------:R-:W-:Y:S02]  /*01a0*/  IMAD.WIDE.U32 R16, R2, 0x4, R16 ;  /* 0x0000000402107825 */ /* 0x000fe400078e0010 */
[----:B------:R-:W4:Y:S01]  /*01b0*/  LDG.E.CONSTANT R14, desc[UR24][R14.64] ;  /* 0x000000180e0e7981 */ /* 0x000f22000c1e9900 */
[----:B------:R-:W5:Y:S03]  /*01c0*/  LDC.64 R6, c[0x0][0x3d0] ;  /* 0x0000f400ff067b82 */ /* 0x000f660000000a00 */
[----:B------:R-:W4:Y:S01]  /*01d0*/  LDG.E.CONSTANT R16, desc[UR24][R16.64] ;  /* 0x0000001810107981 */ /* 0x000f22000c1e9900 */
[----:B--2---:R-:W2:Y:S01]  /*01e0*/  S2R R12, SR_TID.X ;  /* 0x00000000000c7919 */ /* 0x004ea20000002100 */
[----:B0-----:R-:W-:-:S02]  /*01f0*/  USHF.R.S32.HI UR4, URZ, 0x1f, UR10 ;  /* 0x0000001fff047899 */ /* 0x001fc4000801140a */
[----:B------:R-:W-:-:S04]  /*0200*/  IMAD.WIDE.U32 R10, R2, UR10, RZ ;  /* 0x0000000a020a7c25 */ /* 0x000fc8000f8e00ff */
[----:B------:R-:W-:Y:S02]  /*0210*/  IMAD R19, R2, UR4, RZ ;  /* 0x0000000402137c24 */ /* 0x000fe4000f8e02ff */
[----:B------:R-:W-:Y:S01]  /*0220*/  IMAD.SHL.U32 R18, R10, 0x4, RZ ;  /* 0x000000040a127824 */ /* 0x000fe200078e00ff */
[----:B------:R-:W0:Y:S01]  /*0230*/  LDC.64 R2, c[0x0][0x3e0] ;  /* 0x0000f800ff027b82 */ /* 0x000e220000000a00 */
[----:B------:R-:W-:Y:S01]  /*0240*/  IMAD.IADD R11, R11, 0x1, R19 ;  /* 0x000000010b0b7824 */ /* 0x000fe200078e0213 */
[----:B-1----:R-:W-:Y:S01]  /*0250*/  R2UR UR8, R4 ;  /* 0x00000000040872ca */ /* 0x002fe200000e0000 */
[----:B------:R-:W1:Y:S01]  /*0260*/  LDCU.64 UR4, c[0x0][0x3c8] ;  /* 0x00007900ff0477ac */ /* 0x000e620008000a00 */
[----:B------:R-:W-:Y:S02]  /*0270*/  R2UR UR6, R18 ;  /* 0x00000000120672ca */ /* 0x000fe400000e0000 */
[----:B------:R-:W-:-:S04]  /*0280*/  SHF.L.U64.HI R11, R10, 0x2, R11 ;  /* 0x000000020a0b7819 */ /* 0x000fc8000001020b */
[----:B------:R-:W-:-:S07]  /*0290*/  R2UR UR7, R11 ;  /* 0x000000000b0772ca */ /* 0x000fce00000e0000 */
[----:B-----5:R-:W-:Y:S01]  /*02a0*/  IADD3 R6, P0, PT, R6, UR6, RZ ;  /* 0x0000000606067c10 */ /* 0x020fe2000ff1e0ff */
[----:B------:R-:W-:-:S05]  /*02b0*/  UIADD3 UR8, UP0, UPT, UR6, UR8, URZ ;  /* 0x0000000806087290 */ /* 0x000fca000ff1e0ff */
[----:B------:R-:W-:Y:S02]  /*02c0*/  IADD3.X R7, PT, PT, R7, UR7, RZ, P0, !PT ;  /* 0x0000000707077c10 */ /* 0x000fe400087fe4ff */
[----:B--2---:R-:W-:Y:S02]  /*02d0*/  ISETP.GE.AND P0, PT, R12, UR10, PT ;  /* 0x0000000a0c007c0c */ /* 0x004fe4000bf06270 */
[----:B------:R-:W-:Y:S02]  /*02e0*/  PLOP3.LUT P2, PT, PT, PT, UP0, 0x80, 0x8 ;  /* 0x000000000008781c */ /* 0x000fe40003f4f008 */
[----:B0-----:R-:W-:Y:S01]  /*02f0*/  IADD3 R2, P1, PT, R2, UR6, RZ ;  /* 0x0000000602027c10 */ /* 0x001fe2000ff3e0ff */
[----:B-1----:R-:W-:Y:S01]  /*0300*/  UIADD3 UR6, UP0, UPT, UR6, UR4, URZ ;  /* 0x0000000406067290 */ /* 0x002fe2000ff1e0ff */
[----:B------:R-:W-:Y:S02]  /*0310*/  IADD3.X R5, PT, PT, R5, UR7, RZ, P2, !PT ;  /* 0x0000000705057c10 */ /* 0x000fe400097fe4ff */
[----:B------:R-:W-:Y:S01]  /*0320*/  IADD3.X R3, PT, PT, R3, UR7, RZ, P1, !PT ;  /* 0x0000000703037c10 */ /* 0x000fe20008ffe4ff */
[----:B------:R-:W-:Y:S01]  /*0330*/  UIADD3.X UR7, UPT, UPT, UR7, UR5, URZ, UP0, !UPT ;  /* 0x0000000507077290 */ /* 0x000fe200087fe4ff */
[----:B------:R-:W-:Y:S01]  /*0340*/  R2UR UR28, R6 ;  /* 0x00000000061c72ca */ /* 0x000fe200000e0000 */
[----:B------:R-:W-:Y:S01]  /*0350*/  BSSY.RECONVERGENT B0, `(.L_x_37) ;  /* 0x000001b000007945 */ /* 0x000fe20003800200 */
[----:B------:R-:W-:-:S02]  /*0360*/  R2UR UR29, R7 ;  /* 0x00000000071d72ca */ /* 0x000fc400000e0000 */
[----:B------:R-:W-:Y:S02]  /*0370*/  R2UR UR9, R5 ;  /* 0x00000000050972ca */ /* 0x000fe400000e0000 */
[----:B------:R-:W-:Y:S02]  /*0380*/  R2UR UR26, R2 ;  /* 0x00000000021a72ca */ /* 0x000fe400000e0000 */
[----:B------:R-:W-:Y:S02]  /*0390*/  R2UR UR27, R3 ;  /* 0x00000000031b72ca */ /* 0x000fe400000e0000 */
[----:B------:R-:W-:Y:S02]  /*03a0*/  ISETP.NE.AND P1, PT, R12, RZ, PT ;  /* 0x000000ff0c00720c */ /* 0x000fe40003f25270 */
[----:B---3--:R-:W-:Y:S02]  /*03b0*/  R2UR UR30, R13 ;  /* 0x000000000d1e72ca */ /* 0x008fe400000e0000 */
[----:B----4-:R-:W-:-:S02]  /*03c0*/  R2UR UR31, R14 ;  /* 0x000000000e1f72ca */ /* 0x010fc400000e0000 */
[----:B------:R-:W-:Y:S01]  /*03d0*/  R2UR UR23, R16 ;  /* 0x00000000101772ca */ /* 0x000fe200000e0000 */
[----:B------:R-:W-:-:S14]  /*03e0*/  @P0 BRA `(.L_x_38) ;  /* 0x0000000000440947 */ /* 0x000fdc0003800000 */
[----:B------:R-:W0:Y:S01]  /*03f0*/  LDC R13, c[0x0][0x360] ;  /* 0x0000d800ff0d7b82 */ /* 0x000e220000000800 */
[----:B------:R-:W-:-:S07]  /*0400*/  IMAD.MOV.U32 R15, RZ, RZ, 0x7fffffff ;  /* 0x7fffffffff0f7424 */ /* 0x000fce00078e00ff */
.L_x_39:
[----:B------:R-:W-:Y:S02]  /*0410*/  HFMA2 R5, -RZ, RZ, 0, 2.384185791015625e-07 ;  /* 0x00000004ff057431 */ /* 0x000fe400000001ff */
[----:B------:R-:W-:Y:S02]  /*0420*/  IMAD.MOV.U32 R3, RZ, RZ, 0x4 ;  /* 0x00000004ff037424 */ /* 0x000fe400078e00ff */
[----:B------:R-:W-:Y:S02]  /*0430*/  IMAD.MOV.U32 R7, RZ, RZ, 0x4 ;  /* 0x00000004ff077424 */ /* 0x000fe400078e00ff */
[----:B------:R-:W-:Y:S02]  /*0440*/  IMAD.MOV.U32 R11, RZ, RZ, 0x4 ;  /* 0x00000004ff0b7424 */ /* 0x000fe400078e00ff */
[----:B------:R-:W-:-:S04]  /*0450*/  IMAD.WIDE R2, R12, R3, UR6 ;  /* 0x000000060c027e25 */ /* 0x000fc8000f8e0203 */
[C---:B------:R-:W-:Y:S01]  /*0460*/  IMAD.WIDE R4, R12.reuse, R5, UR28 ;  /* 0x0000001c0c047e25 */ /* 0x040fe2000f8e0205 */
[----:B------:R1:W-:Y:S03]  /*0470*/  STG.E desc[UR24][R2.64], R15 ;  /* 0x0000000f02007986 */ /* 0x0003e6000c101918 */
[C---:B------:R-:W-:Y:S01]  /*0480*/  IMAD.WIDE R6, R12.reuse, R7, UR8 ;  /* 0x000000080c067e25 */ /* 0x040fe2000f8e0207 */
[----:B------:R1:W-:Y:S03]  /*0490*/  STG.E desc[UR24][R4.64], R15 ;  /* 0x0000000f04007986 */ /* 0x0003e6000c101918 */
[----:B------:R-:W-:Y:S01]  /*04a0*/  IMAD.WIDE R10, R12, R11, UR26 ;  /* 0x0000001a0c0a7e25 */ /* 0x000fe2000f8e020b */
[----:B------:R1:W-:Y:S03]  /*04b0*/  STG.E desc[UR24][R6.64], R15 ;  /* 0x0000000f06007986 */ /* 0x0003e6000c101918 */
[----:B0-----:R-:W-:Y:S01]  /*04c0*/  IMAD.IADD R12, R13, 0x1, R12 ;  /* 0x000000010d0c7824 */ /* 0x001fe200078e020c */
[----:B------:R1:W-:Y:S04]  /*04d0*/  STG.E desc[UR24][R10.64], R15 ;  /* 0x0000000f0a007986 */ /* 0x0003e8000c101918 */
[----:B------:R-:W-:-:S13]  /*04e0*/  ISETP.GE.AND P0, PT, R12, UR10, PT ;  /* 0x0000000a0c007c0c */ /* 0x000fda000bf06270 */
[----:B-1----:R-:W-:Y:S05]  /*04f0*/  @!P0 BRA `(.L_x_39) ;  /* 0xfffffffc00c48947 */ /* 0x002fea000383ffff */
.L_x_38:
[----:B------:R-:W-:Y:S05]  /*0500*/  BSYNC.RECONVERGENT B0 ;  /* 0x0000000000007941 */ /* 0x000fea0003800200 */
.L_x_37:
[----:B------:R-:W-:Y:S06]  /*0510*/  BAR.SYNC.DEFER_BLOCKING 0x0 ;  /* 0x0000000000007b1d */ /* 0x000fec0000010000 */
[----:B------:R-:W-:Y:S05]  /*0520*/  @P1 EXIT ;  /* 0x000000000000194d */ /* 0x000fea0003800000 */
[----:B------:R-:W-:Y:S01]  /*0530*/  VIADD R2, R8, 0x1 ;  /* 0x0000000108027836 */ /* 0x000fe20000000000 */
[----:B------:R-:W-:-:S05]  /*0540*/  MOV R4, 0x1 ;  /* 0x0000000100047802 */ /* 0x000fca0000000f00 */
[----:B------:R-:W0:Y:S08]  /*0550*/  I2F.F64.U32 R2, R2 ;  /* 0x0000000200027312 */ /* 0x000e300000201800 */
[----:B0-----:R-:W0:Y:S02]  /*0560*/  MUFU.RCP64H R5, R3 ;  /* 0x0000000300057308 */ /* 0x001e240000001800 */
[----:B0-----:R-:W-:-:S08]  /*0570*/  DFMA R6, -R2, R4, 1 ;  /* 0x3ff000000206742b */ /* 0x001fd00000000104 */
[----:B------:R-:W-:-:S08]  /*0580*/  DFMA R6, R6, R6, R6 ;  /* 0x000000060606722b */ /* 0x000fd00000000006 */
[----:B------:R-:W-:-:S08]  /*0590*/  DFMA R6, R4, R6, R4 ;  /* 0x000000060406722b */ /* 0x000fd00000000004 */
[----:B------:R-:W-:-:S08]  /*05a0*/  DFMA R4, -R2, R6, 1 ;  /* 0x3ff000000204742b */ /* 0x000fd00000000106 */
[----:B------:R-:W-:-:S08]  /*05b0*/  DFMA R4, R6, R4, R6 ;  /* 0x000000040604722b */ /* 0x000fd00000000006 */
[----:B------:R-:W-:-:S08]  /*05c0*/  DMUL R6, R4, 2 ;  /* 0x4000000004067828 */ /* 0x000fd00000000000 */
[----:B------:R-:W-:-:S08]  /*05d0*/  DFMA R10, -R2, R6, 2 ;  /* 0x40000000020a742b */ /* 0x000fd00000000106 */
[----:B------:R-:W-:Y:S01]  /*05e0*/  DFMA R6, R4, R10, R6 ;  /* 0x0000000a0406722b */ /* 0x000fe20000000006 */
[----:B------:R-:W-:Y:S02]  /*05f0*/  IMAD.MOV.U32 R10, RZ, RZ, RZ ;  /* 0x000000ffff0a7224 */ /* 0x000fe400078e00ff */
[----:B------:R-:W-:-:S07]  /*0600*/  IMAD.MOV.U32 R11, RZ, RZ, 0x40000000 ;  /* 0x40000000ff0b7424 */ /* 0x000fce00078e00ff */
[----:B------:R-:W-:-:S05]  /*0610*/  FFMA R4, RZ, R3, R7 ;  /* 0x00000003ff047223 */ /* 0x000fca0000000007 */
[----:B------:R-:W-:-:S13]  /*0620*/  FSETP.GT.AND P0, PT, |R4|, 1.469367938527859385e-39, PT ;  /* 0x001000000400780b */ /* 0x000fda0003f04200 */
[----:B------:R-:W-:Y:S05]  /*0630*/  @P0 BRA `(.L_x_40) ;  /* 0x0000000000140947 */ /* 0x000fea0003800000 */
[----:B------:R-:W-:Y:S01]  /*0640*/  IMAD.MOV.U32 R13, RZ, RZ, R3 ;  /* 0x000000ffff0d7224 */ /* 0x000fe200078e0003 */
[----:B------:R-:W-:-:S07]  /*0650*/  MOV R26, 0x670 ;  /* 0x00000670001a7802 */ /* 0x000fce0000000f00 */
[----:B------:R-:W-:Y:S05]  /*0660*/  CALL.REL.NOINC `($__internal_1_$__cuda_sm20_div_rn_f64_full) ;  /* 0x0000001c00dc7944 */ /* 0x000fea0003c00000 */
[----:B------:R-:W-:Y:S01]  /*0670*/  IMAD.MOV.U32 R6, RZ, RZ, R2 ;  /* 0x000000ffff067224 */ /* 0x000fe200078e0002 */
[----:B------:R-:W-:-:S07]  /*0680*/  MOV R7, R3 ;  /* 0x0000000300077202 */ /* 0x000fce0000000f00 */
.L_x_40:
[----:B------:R-:W-:Y:S02]  /*0690*/  VIADD R2, R9, 0x1 ;  /* 0x0000000109027836 */ /* 0x000fe40000000000 */
[----:B------:R-:W-:-:S04]  /*06a0*/  IMAD.MOV.U32 R4, RZ, RZ, 0x1 ;  /* 0x00000001ff047424 */ /* 0x000fc800078e00ff */
        /* <DEDUP_REMOVED lines=18> */
.L_x_41:
        /* <DEDUP_REMOVED lines=18> */
.L_x_42:
[----:B------:R-:W0:Y:S02]  /*08f0*/  LDCU.64 UR20, c[0x0][0x388] ;  /* 0x00007100ff1477ac */ /* 0x000e240008000a00 */
[----:B0-----:R-:W-:-:S05]  /*0900*/  IMAD.U32 R10, RZ, RZ, UR20 ;  /* 0x00000014ff0a7e24 */ /* 0x001fca000f8e00ff */
[----:B------:R-:W-:-:S13]  /*0910*/  ISETP.GT.AND P0, PT, R10, UR21, PT ;  /* 0x000000150a007c0c */ /* 0x000fda000bf04270 */
[----:B------:R-:W-:Y:S05]  /*0920*/  @!P0 EXIT ;  /* 0x000000000000894d */ /* 0x000fea0003800000 */
[----:B------:R-:W0:Y:S01]  /*0930*/  LDCU.64 UR10, c[0x0][0x380] ;  /* 0x00007000ff0a77ac */ /* 0x000e220008000a00 */
[----:B------:R-:W1:Y:S01]  /*0940*/  LDCU UR13, c[0x0][0x3c4] ;  /* 0x00007880ff0d77ac */ /* 0x000e620008000800 */
[----:B0-----:R-:W-:-:S06]  /*0950*/  UIMAD.WIDE UR4, UR21, 0x4, UR10 ;  /* 0x00000004150478a5 */ /* 0x001fcc000f8e020a */
[----:B------:R-:W-:Y:S01]  /*0960*/  MOV R12, UR4 ;  /* 0x00000004000c7c02 */ /* 0x000fe20008000f00 */
[----:B------:R-:W-:-:S05]  /*0970*/  IMAD.U32 R13, RZ, RZ, UR5 ;  /* 0x00000005ff0d7e24 */ /* 0x000fca000f8e00ff */
[----:B------:R-:W2:Y:S01]  /*0980*/  LDG.E.CONSTANT R12, desc[UR24][R12.64] ;  /* 0x000000180c0c7981 */ /* 0x000ea2000c1e9900 */
[----:B------:R-:W0:Y:S01]  /*0990*/  S2UR UR4, SR_CgaCtaId ;  /* 0x00000000000479c3 */ /* 0x000e220000008800 */
[----:B-1----:R-:W-:Y:S01]  /*09a0*/  UISETP.GE.AND UP0, UPT, UR13, 0x1, UPT ;  /* 0x000000010d00788c */ /* 0x002fe2000bf06270 */
[----:B------:R-:W-:Y:S02]  /*09b0*/  UMOV UR12, 0x400 ;  /* 0x00000400000c7882 */ /* 0x000fe40000000000 */
[----:B0-----:R-:W-:-:S04]  /*09c0*/  ULEA UR12, UR4, UR12, 0x18 ;  /* 0x0000000c040c7291 */ /* 0x001fc8000f8ec0ff */
[----:B------:R-:W-:Y:S01]  /*09d0*/  ULEA UR5, UR13, UR12, 0x2 ;  /* 0x0000000c0d057291 */ /* 0x000fe2000f8e10ff */
[----:B--2---:R-:W0:Y:S01]  /*09e0*/  F2F.F64.F32 R10, R12 ;  /* 0x0000000c000a7310 */ /* 0x004e220000201800 */
[----:B------:R-:W-:-:S04]  /*09f0*/  FSETP.NE.AND P0, PT, |R12|, +INF , PT ;  /* 0x7f8000000c00780b */ /* 0x000fc80003f05200 */
[----:B0-----:R-:W-:Y:S02]  /*0a00*/  FSEL R16, R10, RZ, P0 ;  /* 0x000000ff0a107208 */ /* 0x001fe40000000000 */
[----:B------:R-:W-:Y:S01]  /*0a10*/  FSEL R17, R11, RZ, P0 ;  /* 0x000000ff0b117208 */ /* 0x000fe20000000000 */
[----:B------:R-:W-:Y:S06]  /*0a20*/  BRA.U !UP0, `(.L_x_43) ;  /* 0x0000000508587547 */ /* 0x000fec000b800000 */
[----:B------:R0:W1:Y:S01]  /*0a30*/  F2F.F32.F64 R14, R16 ;  /* 0x00000010000e7310 */ /* 0x0000620000301000 */
[----:B------:R-:W-:Y:S02]  /*0a40*/  UISETP.GE.U32.AND UP1, UPT, UR13, 0x8, UPT ;  /* 0x000000080d00788c */ /* 0x000fe4000bf26070 */
[----:B------:R-:W-:Y:S01]  /*0a50*/  ULOP3.LUT UR14, UR13, 0x7, URZ, 0xc0, !UPT ;  /* 0x000000070d0e7892 */ /* 0x000fe2000f8ec0ff */
[----:B------:R-:W-:-:S03]  /*0a60*/  UMOV UR4, URZ ;  /* 0x000000ff00047c82 */ /* 0x000fc60008000000 */
[----:B------:R-:W-:-:S03]  /*0a70*/  UISETP.NE.AND UP0, UPT, UR14, URZ, UPT ;  /* 0x000000ff0e00728c */ /* 0x000fc6000bf05270 */
[----:B0-----:R-:W-:Y:S08]  /*0a80*/  BRA.U !UP1, `(.L_x_44) ;  /* 0x0000000109947547 */ /* 0x001ff0000b800000 */
[----:B------:R-:W-:Y:S01]  /*0a90*/  ULOP3.LUT UR4, UR13, 0x7ffffff8, URZ, 0xc0, !UPT ;  /* 0x7ffffff80d047892 */ /* 0x000fe2000f8ec0ff */
[----:B------:R-:W-:Y:S01]  /*0aa0*/  IMAD.U32 R11, RZ, RZ, UR12 ;  /* 0x0000000cff0b7e24 */ /* 0x000fe2000f8e00ff */
[----:B------:R-:W-:Y:S02]  /*0ab0*/  ULEA UR15, UR13, 0x10, 0x2 ;  /* 0x000000100d0f7891 */ /* 0x000fe4000f8e10ff */
[----:B------:R-:W-:-:S12]  /*0ac0*/  UIADD3 UR16, UPT, UPT, -UR4, URZ, URZ ;  /* 0x000000ff04107290 */ /* 0x000fd8000fffe1ff */
.L_x_45:
[----:B------:R-:W-:Y:S01]  /*0ad0*/  IMAD.U32 R10, RZ, RZ, UR13 ;  /* 0x0000000dff0a7e24 */ /* 0x000fe2000f8e00ff */
[-C--:B-1----:R-:W-:Y:S01]  /*0ae0*/  MOV R15, R14.reuse ;  /* 0x0000000e000f7202 */ /* 0x082fe20000000f00 */
[----:B------:R-:W-:Y:S01]  /*0af0*/  STS [R11+UR15+-0x10], R14 ;  /* 0xfffff00e0b007988 */ /* 0x000fe2000800080f */
[--C-:B------:R-:W-:Y:S01]  /*0b00*/  IMAD.MOV.U32 R18, RZ, RZ, R14.reuse ;  /* 0x000000ffff127224 */ /* 0x100fe200078e000e */
[----:B------:R-:W-:Y:S01]  /*0b10*/  MOV R22, R14 ;  /* 0x0000000e00167202 */ /* 0x000fe20000000f00 */
[----:B--2---:R-:W-:Y:S01]  /*0b20*/  IMAD R13, R10, 0x8, R11 ;  /* 0x000000080a0d7824 */ /* 0x004fe200078e020b */
[----:B------:R-:W-:Y:S01]  /*0b30*/  UIADD3 UR16, UPT, UPT, UR16, 0x8, URZ ;  /* 0x0000000810107890 */ /* 0x000fe2000fffe0ff */
[--C-:B------:R-:W-:Y:S02]  /*0b40*/  IMAD.MOV.U32 R19, RZ, RZ, R14.reuse ;  /* 0x000000ffff137224 */ /* 0x100fe400078e000e */
[--C-:B------:R-:W-:Y:S01]  /*0b50*/  IMAD.MOV.U32 R20, RZ, RZ, R14.reuse ;  /* 0x000000ffff147224 */ /* 0x100fe200078e000e */
[----:B------:R-:W-:Y:S01]  /*0b60*/  STS [R13], R14 ;  /* 0x0000000e0d007388 */ /* 0x000fe20000000800 */
[--C-:B------:R-:W-:Y:S01]  /*0b70*/  IMAD.MOV.U32 R21, RZ, RZ, R14.reuse ;  /* 0x000000ffff157224 */ /* 0x100fe200078e000e */
[----:B------:R-:W-:Y:S01]  /*0b80*/  UISETP.NE.AND UP1, UPT, UR16, URZ, UPT ;  /* 0x000000ff1000728c */ /* 0x000fe2000bf25270 */
[----:B------:R-:W-:Y:S01]  /*0b90*/  IMAD.MOV.U32 R23, RZ, RZ, R14 ;  /* 0x000000ffff177224 */ /* 0x000fe200078e000e */
[----:B------:R-:W-:Y:S04]  /*0ba0*/  STS.64 [R11], R14 ;  /* 0x0000000e0b007388 */ /* 0x000fe80000000a00 */
[----:B------:R-:W-:Y:S04]  /*0bb0*/  STS [R11+UR15+-0xc], R14 ;  /* 0xfffff40e0b007988 */ /* 0x000fe8000800080f */
[----:B------:R-:W-:Y:S04]  /*0bc0*/  STS [R13+0x4], R14 ;  /* 0x0000040e0d007388 */ /* 0x000fe80000000800 */
[----:B------:R-:W-:Y:S04]  /*0bd0*/  STS [R11+UR15+-0x8], R14 ;  /* 0xfffff80e0b007988 */ /* 0x000fe8000800080f */
[----:B------:R-:W-:Y:S04]  /*0be0*/  STS [R13+0x8], R14 ;  /* 0x0000080e0d007388 */ /* 0x000fe80000000800 */
[----:B------:R-:W-:Y:S04]  /*0bf0*/  STS.64 [R11+0x8], R18 ;  /* 0x000008120b007388 */ /* 0x000fe80000000a00 */
[----:B------:R-:W-:Y:S04]  /*0c00*/  STS [R11+UR15+-0x4], R14 ;  /* 0xfffffc0e0b007988 */ /* 0x000fe8000800080f */
[----:B------:R-:W-:Y:S04]  /*0c10*/  STS [R13+0xc], R14 ;  /* 0x00000c0e0d007388 */ /* 0x000fe80000000800 */
[----:B------:R-:W-:Y:S04]  /*0c20*/  STS [R11+UR15], R14 ;  /* 0x0000000e0b007988 */ /* 0x000fe8000800080f */
[----:B------:R-:W-:Y:S04]  /*0c30*/  STS [R13+0x10], R14 ;  /* 0x0000100e0d007388 */ /* 0x000fe80000000800 */
[----:B------:R-:W-:Y:S04]  /*0c40*/  STS.64 [R11+0x10], R20 ;  /* 0x000010140b007388 */ /* 0x000fe80000000a00 */
[----:B------:R-:W-:Y:S04]  /*0c50*/  STS [R11+UR15+0x4], R14 ;  /* 0x0000040e0b007988 */ /* 0x000fe8000800080f */
[----:B------:R-:W-:Y:S04]  /*0c60*/  STS [R13+0x14], R14 ;  /* 0x0000140e0d007388 */ /* 0x000fe80000000800 */
[----:B------:R-:W-:Y:S04]  /*0c70*/  STS [R11+UR15+0x8], R14 ;  /* 0x0000080e0b007988 */ /* 0x000fe8000800080f */
[----:B------:R-:W-:Y:S04]  /*0c80*/  STS [R13+0x18], R14 ;  /* 0x0000180e0d007388 */ /* 0x000fe80000000800 */
[----:B------:R-:W-:Y:S04]  /*0c90*/  STS.64 [R11+0x18], R22 ;  /* 0x000018160b007388 */ /* 0x000fe80000000a00 */
[----:B------:R0:W-:Y:S04]  /*0ca0*/  STS [R11+UR15+0xc], R14 ;  /* 0x00000c0e0b007988 */ /* 0x0001e8000800080f */
[----:B------:R2:W-:Y:S01]  /*0cb0*/  STS [R13+0x1c], R14 ;  /* 0x00001c0e0d007388 */ /* 0x0005e20000000800 */
[----:B0-----:R-:W-:Y:S01]  /*0cc0*/  VIADD R11, R11, 0x20 ;  /* 0x000000200b0b7836 */ /* 0x001fe20000000000 */
[----:B------:R-:W-:Y:S06]  /*0cd0*/  BRA.U UP1, `(.L_x_45) ;  /* 0xfffffffd017c7547 */ /* 0x000fec000b83ffff */
.L_x_44:
[----:B------:R-:W-:Y:S05]  /*0ce0*/  BRA.U !UP0, `(.L_x_43) ;  /* 0x0000000108a87547 */ /* 0x000fea000b800000 */
[----:B------:R-:W-:Y:S02]  /*0cf0*/  UISETP.GE.U32.AND UP0, UPT, UR14, 0x4, UPT ;  /* 0x000000040e00788c */ /* 0x000fe4000bf06070 */
[----:B------:R-:W-:-:S04]  /*0d00*/  ULOP3.LUT UR15, UR13, 0x3, URZ, 0xc0, !UPT ;  /* 0x000000030d0f7892 */ /* 0x000fc8000f8ec0ff */
[----:B------:R-:W-:-:S03]  /*0d10*/  UISETP.NE.AND UP1, UPT, UR15, URZ, UPT ;  /* 0x000000ff0f00728c */ /* 0x000fc6000bf25270 */
[----:B------:R-:W-:Y:S08]  /*0d20*/  BRA.U !UP0, `(.L_x_46) ;  /* 0x0000000108407547 */ /* 0x000ff0000b800000 */
[----:B------:R-:W-:Y:S02]  /*0d30*/  ULEA UR14, UR4, UR12, 0x2 ;  /* 0x0000000c040e7291 */ /* 0x000fe4000f8e10ff */
[----:B------:R-:W-:Y:S02]  /*0d40*/  ULEA UR16, UR4, UR5, 0x2 ;  /* 0x0000000504107291 */ /* 0x000fe4000f8e10ff */
[----:B------:R-:W-:Y:S02]  /*0d50*/  ULEA UR17, UR13, UR14, 0x3 ;  /* 0x0000000e0d117291 */ /* 0x000fe4000f8e18ff */
[----:B------:R-:W-:-:S03]  /*0d60*/  UIADD3 UR4, UPT, UPT, UR4, 0x4, URZ ;  /* 0x0000000404047890 */ /* 0x000fc6000fffe0ff */
[----:B-1----:R0:W-:Y:S04]  /*0d70*/  STS [UR14], R14 ;  /* 0x0000000eff007988 */ /* 0x0021e8000800080e */
[----:B------:R0:W-:Y:S04]  /*0d80*/  STS [UR16], R14 ;  /* 0x0000000eff007988 */ /* 0x0001e80008000810 */
[----:B------:R0:W-:Y:S04]  /*0d90*/  STS [UR17], R14 ;  /* 0x0000000eff007988 */ /* 0x0001e80008000811 */
[----:B------:R0:W-:Y:S04]  /*0da0*/  STS [UR14+0x4], R14 ;  /* 0x0000040eff007988 */ /* 0x0001e8000800080e */
[----:B------:R0:W-:Y:S04]  /*0db0*/  STS [UR16+0x4], R14 ;  /* 0x0000040eff007988 */ /* 0x0001e80008000810 */
[----:B------:R0:W-:Y:S04]  /*0dc0*/  STS [UR17+0x4], R14 ;  /* 0x0000040eff007988 */ /* 0x0001e80008000811 */
[----:B------:R0:W-:Y:S04]  /*0dd0*/  STS [UR14+0x8], R14 ;  /* 0x0000080eff007988 */ /* 0x0001e8000800080e */
[----:B------:R0:W-:Y:S04]  /*0de0*/  STS [UR16+0x8], R14 ;  /* 0x0000080eff007988 */ /* 0x0001e80008000810 */
[----:B------:R0:W-:Y:S04]  /*0df0*/  STS [UR17+0x8], R14 ;  /* 0x0000080eff007988 */ /* 0x0001e80008000811 */
[----:B------:R0:W-:Y:S04]  /*0e00*/  STS [UR14+0xc], R14 ;  /* 0x00000c0eff007988 */ /* 0x0001e8000800080e */
[----:B------:R0:W-:Y:S04]  /*0e10*/  STS [UR16+0xc], R14 ;  /* 0x00000c0eff007988 */ /* 0x0001e80008000810 */
[----:B------:R0:W-:Y:S02]  /*0e20*/  STS [UR17+0xc], R14 ;  /* 0x00000c0eff007988 */ /* 0x0001e40008000811 */
.L_x_46:
[----:B------:R-:W-:Y:S05]  /*0e30*/  BRA.U !UP1, `(.L_x_43) ;  /* 0x0000000109547547 */ /* 0x000fea000b800000 */
[----:B------:R-:W-:Y:S02]  /*0e40*/  UISETP.NE.AND UP0, UPT, UR15, 0x1, UPT ;  /* 0x000000010f00788c */ /* 0x000fe4000bf05270 */
[----:B------:R-:W-:-:S04]  /*0e50*/  ULOP3.LUT UR14, UR13, 0x1, URZ, 0xc0, !UPT ;  /* 0x000000010d0e7892 */ /* 0x000fc8000f8ec0ff */
[----:B------:R-:W-:-:S06]  /*0e60*/  UISETP.NE.U32.AND UP1, UPT, UR14, 0x1, UPT ;  /* 0x000000010e00788c */ /* 0x000fcc000bf25070 */
[----:B------:R-:W-:Y:S01]  /*0e70*/  PLOP3.LUT P0, PT, PT, PT, UP1, 0x80, 0x8 ;  /* 0x000000000008781c */ /* 0x000fe20003f0f018 */
[----:B------:R-:W-:-:S12]  /*0e80*/  BRA.U !UP0, `(.L_x_47) ;  /* 0x0000000108287547 */ /* 0x000fd8000b800000 */
        /* <DEDUP_REMOVED lines=9> */
[----:B------:R3:W-:Y:S02]  /*0f20*/  STS [UR16+0x4], R14 ;  /* 0x0000040eff007988 */ /* 0x0007e40008000810 */
.L_x_47:
[----:B------:R-:W-:Y:S02]  /*0f30*/  @!UP1 ULEA UR14, UR4, UR12, 0x2 ;  /* 0x0000000c040e9291 */ /* 0x000fe4000f8e10ff */
[----:B------:R-:W-:Y:S02]  /*0f40*/  @!UP1 ULEA UR4, UR4, UR5, 0x2 ;  /* 0x0000000504049291 */ /* 0x000fe4000f8e10ff */
[----:B------:R-:W-:-:S05]  /*0f50*/  @!UP1 ULEA UR15, UR13, UR14, 0x3 ;  /* 0x0000000e0d0f9291 */ /* 0x000fca000f8e18ff */
[----:B-1----:R4:W-:Y:S04]  /*0f60*/  @!P0 STS [UR14], R14 ;  /* 0x0000000eff008988 */ /* 0x0029e8000800080e */
[----:B------:R4:W-:Y:S04]  /*0f70*/  @!P0 STS [UR4], R14 ;  /* 0x0000000eff008988 */ /* 0x0009e80008000804 */
[----:B------:R4:W-:Y:S02]  /*0f80*/  @!P0 STS [UR15], R14 ;  /* 0x0000000eff008988 */ /* 0x0009e4000800080f */
.L_x_43:
[----:B------:R-:W-:Y:S01]  /*0f90*/  UISETP.LT.AND UP0, UPT, UR31, UR23, UPT ;  /* 0x000000171f00728c */ /* 0x000fe2000bf01270 */
[----:B------:R-:W-:Y:S01]  /*0fa0*/  VIMNMX.U32 R0, PT, PT, R9, R0, !PT ;  /* 0x0000000009007248 */ /* 0x000fe20007fe0000 */
[----:B------:R-:W-:Y:S01]  /*0fb0*/  UIADD3 UR17, UPT, UPT, UR21, 0x1, URZ ;  /* 0x0000000115117890 */ /* 0x000fe2000fffe0ff */
[----:B------:R-:W-:Y:S01]  /*0fc0*/  VIMNMX.U32 R9, PT, PT, R8, R9, !PT ;  /* 0x0000000908097248 */ /* 0x000fe20007fe0000 */
[----:B------:R-:W-:Y:S01]  /*0fd0*/  USEL UR14, UR31, UR23, !UP0 ;  /* 0x000000171f0e7287 */ /* 0x000fe2000c000000 */
[--C-:B------:R-:W-:Y:S01]  /*0fe0*/  IMAD.MOV.U32 R18, RZ, RZ, R16.reuse ;  /* 0x000000ffff127224 */ /* 0x100fe200078e0010 */
[----:B------:R-:W-:Y:S01]  /*0ff0*/  UISETP.LT.AND UP0, UPT, UR30, UR31, UPT ;  /* 0x0000001f1e00728c */ /* 0x000fe2000bf01270 */
[----:B------:R-:W-:Y:S01]  /*1000*/  MOV R19, R17 ;  /* 0x0000001100137202 */ /* 0x000fe20000000f00 */
[----:B------:R-:W0:Y:S01]  /*1010*/  LDCU UR18, c[0x0][0x38c] ;  /* 0x00007180ff1277ac */ /* 0x000e220008000800 */
[----:B------:R-:W-:Y:S02]  /*1020*/  IMAD.MOV.U32 R22, RZ, RZ, R16 ;  /* 0x000000ffff167224 */ /* 0x000fe400078e0010 */
[----:B------:R-:W-:Y:S01]  /*1030*/  IMAD.U32 R11, RZ, RZ, UR14 ;  /* 0x0000000eff0b7e24 */ /* 0x000fe2000f8e00ff */
[----:B------:R-:W-:Y:S01]  /*1040*/  USEL UR4, UR30, UR31, !UP0 ;  /* 0x0000001f1e047287 */ /* 0x000fe2000c000000 */
[----:B------:R-:W-:Y:S01]  /*1050*/  IMAD.MOV.U32 R23, RZ, RZ, R17 ;  /* 0x000000ffff177224 */ /* 0x000fe200078e0011 */
[----:B------:R-:W-:-:S02]  /*1060*/  UIADD3 UR14, UPT, UPT, UR21, -0x1, URZ ;  /* 0xffffffff150e7890 */ /* 0x000fc4000fffe0ff */
[----:B------:R-:W-:Y:S01]  /*1070*/  VIADDMNMX R10, R0, R11, 0x1, !PT ;  /* 0x00000001000a7446 */ /* 0x000fe2000780010b */
[----:B------:R-:W-:Y:S01]  /*1080*/  UIADD3 UR16, UPT, UPT, UR20, -UR21, URZ ;  /* 0x8000001514107290 */ /* 0x000fe2000fffe0ff */
[----:B------:R-:W-:Y:S01]  /*1090*/  IMAD.U32 R0, RZ, RZ, UR4 ;  /* 0x00000004ff007e24 */ /* 0x000fe2000f8e00ff */
[----:B------:R-:W-:Y:S01]  /*10a0*/  UPLOP3.LUT UP1, UPT, UPT, UPT, UPT, 0x80, 0x8 ;  /* 0x000000000008789c */ /* 0x000fe20003f2f070 */
[----:B------:R-:W-:Y:S01]  /*10b0*/  R2UR UR15, R10 ;  /* 0x000000000a0f72ca */ /* 0x000fe200000e0000 */
[----:B------:R-:W-:Y:S02]  /*10c0*/  UPLOP3.LUT UP0, UPT, UPT, UPT, UPT, 0x80, 0x8 ;  /* 0x000000000008789c */ /* 0x000fe40003f0f070 */
[----:B------:R-:W-:Y:S01]  /*10d0*/  VIADDMNMX R9, R9, R0, 0x1, !PT ;  /* 0x0000000109097446 */ /* 0x000fe20007800100 */
[----:B------:R-:W-:Y:S01]  /*10e0*/  IMAD.U32 R0, RZ, RZ, UR17 ;  /* 0x00000011ff007e24 */ /* 0x000fe2000f8e00ff */
[----:B------:R-:W-:Y:S02]  /*10f0*/  UMOV UR4, URZ ;  /* 0x000000ff00047c82 */ /* 0x000fe40008000000 */
[----:B------:R-:W-:-:S02]  /*1100*/  IADD3 R8, PT, PT, R9, UR14, RZ ;  /* 0x0000000e09087c10 */ /* 0x000fc4000fffe0ff */
[----:B------:R-:W-:Y:S01]  /*1110*/  ISETP.NE.AND P0, PT, R0, UR20, PT ;  /* 0x0000001400007c0c */ /* 0x000fe2000bf05270 */
[----:B------:R-:W-:Y:S01]  /*1120*/  IMAD.MOV.U32 R0, RZ, RZ, RZ ;  /* 0x000000ffff007224 */ /* 0x000fe200078e00ff */
[----:B------:R-:W-:Y:S01]  /*1130*/  R2UR UR32, R8 ;  /* 0x00000000082072ca */ /* 0x000fe200000e0000 */
[----:B------:R-:W-:Y:S01]  /*1140*/  IMAD.MOV.U32 R8, RZ, RZ, RZ ;  /* 0x000000ffff087224 */ /* 0x000fe200078e00ff */
[----:B------:R-:W-:-:S09]  /*1150*/  UIADD3 UR14, UPT, UPT, UR15, UR14, URZ ;  /* 0x0000000e0f0e7290 */ /* 0x000fd2000fffe0ff */
[----:B0-----:R-:W-:Y:S05]  /*1160*/  @!P0 BRA `(.L_x_48) ;  /* 0x0000000c00c48947 */ /* 0x001fea0003800000 */
[----:B------:R-:W-:Y:S01]  /*1170*/  ULOP3.LUT UR16, UR16, 0xfffffffe, URZ, 0xc0, !UPT ;  /* 0xfffffffe10107892 */ /* 0x000fe2000f8ec0ff */
[----:B------:R-:W-:Y:S01]  /*1180*/  VIADD R9, R9, 0xffffffff ;  /* 0xffffffff09097836 */ /* 0x000fe20000000000 */
[----:B------:R-:W-:Y:S01]  /*1190*/  PRMT R10, RZ, 0x7610, R10 ;  /* 0x00007610ff0a7816 */ /* 0x000fe2000000000a */
[----:B------:R-:W-:Y:S01]  /*11a0*/  IMAD.MOV.U32 R0, RZ, RZ, RZ ;  /* 0x000000ffff007224 */ /* 0x000fe200078e00ff */
[----:B------:R-:W-:Y:S01]  /*11b0*/  PRMT R11, RZ, 0x7610, R11 ;  /* 0x00007610ff0b7816 */ /* 0x000fe2000000000b */
[--C-:B------:R-:W-:Y:S01]  /*11c0*/  IMAD.MOV.U32 R19, RZ, RZ, R17.reuse ;  /* 0x000000ffff137224 */ /* 0x100fe200078e0011 */
[----:B------:R-:W-:Y:S01]  /*11d0*/  MOV R18, R16 ;  /* 0x0000001000127202 */ /* 0x000fe20000000f00 */
[----:B------:R-:W-:Y:S01]  /*11e0*/  IMAD.MOV.U32 R22, RZ, RZ, R16 ;  /* 0x000000ffff167224 */ /* 0x000fe200078e0010 */
[----:B------:R-:W0:Y:S01]  /*11f0*/  LDCU.64 UR10, c[0x0][0x380] ;  /* 0x00007000ff0a77ac */ /* 0x000e220008000a00 */
[----:B------:R-:W-:Y:S01]  /*1200*/  IMAD.MOV.U32 R23, RZ, RZ, R17 ;  /* 0x000000ffff177224 */ /* 0x000fe200078e0011 */
[----:B------:R-:W0:Y:S01]  /*1210*/  LDCU UR13, c[0x0][0x3c4] ;  /* 0x00007880ff0d77ac */ /* 0x000e220008000800 */
[----:B------:R-:W-:-:S02]  /*1220*/  UIADD3 UR15, UPT, UPT, UR15, -0x1, URZ ;  /* 0xffffffff0f0f7890 */ /* 0x000fc4000fffe0ff */
[----:B------:R-:W-:Y:S01]  /*1230*/  UIADD3 UR16, UPT, UPT, -UR16, URZ, URZ ;  /* 0x000000ff10107290 */ /* 0x000fe2000fffe1ff */
[----:B------:R-:W-:-:S11]  /*1240*/  UMOV UR4, URZ ;  /* 0x000000ff00047c82 */ /* 0x000fd60008000000 */
.L_x_53:
[----:B------:R-:W-:-:S04]  /*1250*/  UIADD3 UR18, UPT, UPT, UR17, -0x1, URZ ;  /* 0xffffffff11127890 */ /* 0x000fc8000fffe0ff */
[----:B0-----:R-:W-:-:S06]  /*1260*/  UIMAD.WIDE UR20, UR18, 0x4, UR10 ;  /* 0x00000004121478a5 */ /* 0x001fcc000f8e020a */
[----:B------:R-:W-:Y:S01]  /*1270*/  IMAD.U32 R28, RZ, RZ, UR20 ;  /* 0x00000014ff1c7e24 */ /* 0x000fe2000f8e00ff */
[----:B------:R-:W-:-:S05]  /*1280*/  MOV R29, UR21 ;  /* 0x00000015001d7c02 */ /* 0x000fca0008000f00 */
[----:B------:R-:W5:Y:S01]  /*1290*/  LDG.E.CONSTANT R26, desc[UR24][R28.64] ;  /* 0x000000181c1a7981 */ /* 0x000f62000c1e9900 */
[----:B------:R-:W-:-:S06]  /*12a0*/  UIMAD.WIDE UR20, UR18, 0x4, UR10 ;  /* 0x00000004121478a5 */ /* 0x000fcc000f8e020a */
[----:B------:R-:W-:Y:S02]  /*12b0*/  IMAD.U32 R24, RZ, RZ, UR20 ;  /* 0x00000014ff187e24 */ /* 0x000fe4000f8e00ff */
[----:B------:R-:W-:-:S05]  /*12c0*/  IMAD.U32 R25, RZ, RZ, UR21 ;  /* 0x00000015ff197e24 */ /* 0x000fca000f8e00ff */
[----:B------:R0:W5:Y:S01]  /*12d0*/  LDG.E.CONSTANT R24, desc[UR24][R24.64+0x4] ;  /* 0x0000041818187981 */ /* 0x000162000c1e9900 */
[----:B------:R-:W0:Y:S01]  /*12e0*/  S2UR UR19, SR_CgaCtaId ;  /* 0x00000000001379c3 */ /* 0x000e220000008800 */
[----:B-1234-:R-:W-:Y:S01]  /*12f0*/  DADD R14, -R4, 1 ;  /* 0x3ff00000040e7429 */ /* 0x01efe20000000100 */
[----:B------:R-:W-:Y:S01]  /*1300*/  UMOV UR12, 0x400 ;  /* 0x00000400000c7882 */ /* 0x000fe20000000000 */
[----:B------:R-:W-:Y:S01]  /*1310*/  DADD R12, -R6, 1 ;  /* 0x3ff00000060c7429 */ /* 0x000fe20000000100 */
[----:B------:R-:W-:Y:S02]  /*1320*/  ULEA UR20, UR4, UR5, 0x2 ;  /* 0x0000000504147291 */ /* 0x000fe4000f8e10ff */
[----:B------:R-:W-:Y:S02]  /*1330*/  UISETP.GE.AND UP1, UPT, UR18, UR14, UPT ;  /* 0x0000000e1200728c */ /* 0x000fe4000bf26270 */
[----:B0-----:R-:W-:Y:S01]  /*1340*/  IMAD.U32 R25, RZ, RZ, UR18 ;  /* 0x00000012ff197e24 */ /* 0x001fe2000f8e00ff */
[----:B------:R-:W-:-:S04]  /*1350*/  ULEA UR12, UR19, UR12, 0x18 ;  /* 0x0000000c130c7291 */ /* 0x000fc8000f8ec0ff */
[----:B------:R-:W-:-:S04]  /*1360*/  ULEA UR19, UR4, UR12, 0x2 ;  /* 0x0000000c04137291 */ /* 0x000fc8000f8e10ff */
[----:B------:R-:W-:Y:S01]  /*1370*/  ULEA UR21, UR13, UR19, 0x3 ;  /* 0x000000130d157291 */ /* 0x000fe2000f8e18ff */
[----:B-----5:R-:W-:-:S13]  /*1380*/  FSETP.NE.AND P0, PT, |R26|, +INF , PT ;  /* 0x7f8000001a00780b */ /* 0x020fda0003f05200 */
[----:B------:R-:W0:Y:S01]  /*1390*/  @!P0 F2F.F32.F64 R26, R22 ;  /* 0x00000016001a8310 */ /* 0x000e220000301000 */
[----:B------:R-:W-:Y:S02]  /*13a0*/  ISETP.GE.AND P0, PT, R25, UR32, PT ;  /* 0x0000002019007c0c */ /* 0x000fe4000bf06270 */
[----:B------:R-:W-:Y:S02]  /*13b0*/  FSETP.NE.AND P1, PT, |R24|, +INF , PT ;  /* 0x7f8000001800780b */ /* 0x000fe40003f25200 */
[----:B------:R-:W-:-:S03]  /*13c0*/  PRMT R25, R11, 0x7610, R25 ;  /* 0x000076100b197816 */ /* 0x000fc60000000019 */
[----:B0-----:R-:W0:Y:S02]  /*13d0*/  F2F.F64.F32 R26, R26 ;  /* 0x0000001a001a7310 */ /* 0x001e240000201800 */
[C---:B0-----:R-:W-:Y:S02]  /*13e0*/  DMUL R28, R26.reuse, R4 ;  /* 0x000000041a1c7228 */ /* 0x041fe40000000000 */
[C---:B------:R-:W-:Y:S02]  /*13f0*/  DMUL R20, R26.reuse, R6 ;  /* 0x000000061a147228 */ /* 0x040fe40000000000 */
[----:B------:R-:W-:-:S04]  /*1400*/  DMUL R26, R26, R2 ;  /* 0x000000021a1a7228 */ /* 0x000fc80000000000 */
[----:B------:R-:W-:Y:S02]  /*1410*/  DFMA R18, R14, R18, R28 ;  /* 0x000000120e12722b */ /* 0x000fe4000000001c */
[----:B------:R-:W-:Y:S02]  /*1420*/  DADD R28, -R2, 1 ;  /* 0x3ff00000021c7429 */ /* 0x000fe40000000100 */
[----:B------:R-:W-:Y:S02]  /*1430*/  DFMA R20, R12, R22, R20 ;  /* 0x000000160c14722b */ /* 0x000fe40000000014 */
[----:B------:R-:W-:Y:S04]  /*1440*/  F2F.F32.F64 R22, R18 ;  /* 0x0000001200167310 */ /* 0x000fe80000301000 */
[----:B------:R-:W-:-:S04]  /*1450*/  DFMA R16, R28, R16, R26 ;  /* 0x000000101c10722b */ /* 0x000fc8000000001a */
[----:B------:R-:W0:Y:S08]  /*1460*/  F2F.F32.F64 R27, R20 ;  /* 0x00000014001b7310 */ /* 0x000e300000301000 */
[----:B------:R-:W1:Y:S01]  /*1470*/  F2F.F32.F64 R23, R16 ;  /* 0x0000001000177310 */ /* 0x000e620000301000 */
[----:B0-----:R0:W-:Y:S01]  /*1480*/  STS [UR19], R27 ;  /* 0x0000001bff007988 */ /* 0x0011e20008000813 */
[----:B------:R-:W-:Y:S01]  /*1490*/  FSEL R28, R27, R24, !P1 ;  /* 0x000000181b1c7208 */ /* 0x000fe20004800000 */
[----:B------:R-:W-:-:S02]  /*14a0*/  IMAD.MOV.U32 R24, RZ, RZ, R8 ;  /* 0x000000ffff187224 */ /* 0x000fc400078e0008 */
[----:B------:R0:W-:Y:S04]  /*14b0*/  STS [UR20], R22 ;  /* 0x00000016ff007988 */ /* 0x0001e80008000814 */
[----:B-1----:R0:W-:Y:S01]  /*14c0*/  STS [UR21], R23 ;  /* 0x00000017ff007988 */ /* 0x0021e20008000815 */
[----:B------:R-:W-:Y:S05]  /*14d0*/  @!P0 BRA `(.L_x_49) ;  /* 0x00000000008c8947 */ /* 0x000fea0003800000 */
[----:B------:R-:W-:Y:S01]  /*14e0*/  UIADD3 UR19, UPT, UPT, -UR30, UR4, URZ ;  /* 0x000000041e137290 */ /* 0x000fe2000fffe1ff */
[----:B------:R-:W-:Y:S01]  /*14f0*/  ISETP.NE.AND P0, PT, R9, RZ, PT ;  /* 0x000000ff0900720c */ /* 0x000fe20003f05270 */
[----:B------:R-:W-:Y:S01]  /*1500*/  UIADD3 UR21, UPT, UPT, -UR31, UR4, URZ ;  /* 0x000000041f157290 */ /* 0x000fe2000fffe1ff */
[----:B------:R-:W-:Y:S01]  /*1510*/  IMAD.MOV.U32 R25, RZ, RZ, 0x1 ;  /* 0x00000001ff197424 */ /* 0x000fe200078e00ff */
[----:B------:R-:W-:Y:S02]  /*1520*/  USHF.R.S32.HI UR20, URZ, 0x1f, UR19 ;  /* 0x0000001fff147899 */ /* 0x000fe40008011413 */
[----:B------:R-:W-:Y:S02]  /*1530*/  USHF.R.S32.HI UR22, URZ, 0x1f, UR21 ;  /* 0x0000001fff167899 */ /* 0x000fe40008011415 */
[----:B------:R-:W-:Y:S02]  /*1540*/  ULOP3.LUT UR20, UR20, UR13, URZ, 0xc0, !UPT ;  /* 0x0000000d14147292 */ /* 0x000fe4000f8ec0ff */
[----:B------:R-:W-:-:S02]  /*1550*/  ULOP3.LUT UR22, UR22, UR13, URZ, 0xc0, !UPT ;  /* 0x0000000d16167292 */ /* 0x000fc4000f8ec0ff */
[----:B------:R-:W-:Y:S02]  /*1560*/  UIADD3 UR20, UPT, UPT, UR19, UR20, URZ ;  /* 0x0000001413147290 */ /* 0x000fe4000fffe0ff */
[----:B------:R-:W-:Y:S02]  /*1570*/  UIADD3 UR22, UPT, UPT, UR21, UR22, URZ ;  /* 0x0000001615167290 */ /* 0x000fe4000fffe0ff */
[----:B------:R-:W-:Y:S02]  /*1580*/  ULEA UR20, UR20, UR12, 0x2 ;  /* 0x0000000c14147291 */ /* 0x000fe4000f8e10ff */
[----:B------:R-:W-:-:S07]  /*1590*/  ULEA UR22, UR22, UR5, 0x2 ;  /* 0x0000000516167291 */ /* 0x000fce000f8e10ff */
[----:B0-----:R-:W-:Y:S01]  /*15a0*/  LDS R22, [UR20] ;  /* 0x00000014ff167984 */ /* 0x001fe20008000800 */
[----:B------:R-:W-:-:S03]  /*15b0*/  UIMAD.WIDE UR20, UR18, 0x4, UR6 ;  /* 0x00000004121478a5 */ /* 0x000fc6000f8e0206 */
[----:B------:R-:W0:Y:S02]  /*15c0*/  LDS R23, [UR22] ;  /* 0x00000016ff177984 */ /* 0x000e240008000800 */
[----:B0-----:R-:W-:Y:S01]  /*15d0*/  FADD R29, R22, -R23 ;  /* 0x80000017161d7221 */ /* 0x001fe20000000000 */
[----:B------:R-:W-:Y:S01]  /*15e0*/  MOV R22, UR20 ;  /* 0x0000001400167c02 */ /* 0x000fe20008000f00 */
[----:B------:R-:W-:Y:S02]  /*15f0*/  IMAD.U32 R23, RZ, RZ, UR21 ;  /* 0x00000015ff177e24 */ /* 0x000fe4000f8e00ff */
[----:B------:R-:W-:-:S04]  /*1600*/  FADD R27, |R29|, -RZ ;  /* 0x800000ff1d1b7221 */ /* 0x000fc80000000200 */
[----:B------:R-:W-:Y:S01]  /*1610*/  IMAD.MOV.U32 R24, RZ, RZ, R27 ;  /* 0x000000ffff187224 */ /* 0x000fe200078e001b */
[----:B------:R1:W-:Y:S01]  /*1620*/  STG.E desc[UR24][R22.64], R27 ;  /* 0x0000001b16007986 */ /* 0x0003e2000c101918 */
[----:B------:R-:W-:Y:S05]  /*1630*/  @!P0 BRA `(.L_x_49) ;  /* 0x0000000000348947 */ /* 0x000fea0003800000 */
[----:B------:R-:W-:Y:S01]  /*1640*/  LOP3.LUT P0, RZ, R11, 0xff, RZ, 0xc0, !PT ;  /* 0x000000ff0bff7812 */ /* 0x000fe2000780c0ff */
[----:B------:R-:W-:Y:S01]  /*1650*/  IMAD.MOV.U32 R24, RZ, RZ, R8 ;  /* 0x000000ffff187224 */ /* 0x000fe200078e0008 */
[----:B------:R-:W-:-:S11]  /*1660*/  PRMT R25, RZ, 0x7610, R25 ;  /* 0x00007610ff197816 */ /* 0x000fd60000000019 */
[----:B------:R-:W-:Y:S01]  /*1670*/  VOTEU.ANY UP0, P0 ;  /* 0x0000000000ff7886 */ /* 0x000fe20000000100 */
[----:B------:R-:W-:-:S04]  /*1680*/  PLOP3.LUT P0, PT, PT, PT, UP0, 0x80, 0x8 ;  /* 0x000000000008781c */ /* 0x000fc80003f0f008 */
[----:B------:R-:W-:-:S06]  /*1690*/  @UP0 UIMAD.WIDE UR20, UR18, 0x4, UR8 ;  /* 0x00000004121408a5 */ /* 0x000fcc000f8e0208 */
[----:B-1----:R-:W-:Y:S01]  /*16a0*/  IMAD.U32 R22, RZ, RZ, UR20 ;  /* 0x00000014ff167e24 */ /* 0x002fe2000f8e00ff */
[----:B------:R-:W-:Y:S02]  /*16b0*/  MOV R23, UR21 ;  /* 0x0000001500177c02 */ /* 0x000fe40008000f00 */
[----:B------:R-:W-:Y:S01]  /*16c0*/  @P0 FADD R11, |R29|, -R8 ;  /* 0x800000081d0b0221 */ /* 0x000fe20000000200 */
[----:B------:R-:W-:Y:S02]  /*16d0*/  IMAD.MOV.U32 R8, RZ, RZ, 0x1 ;  /* 0x00000001ff087424 */ /* 0x000fe400078e00ff */
[----:B------:R-:W-:Y:S02]  /*16e0*/  @P0 IMAD.MOV.U32 R24, RZ, RZ, R27 ;  /* 0x000000ffff180224 */ /* 0x000fe400078e001b */
[----:B------:R2:W-:Y:S01]  /*16f0*/  @P0 STG.E desc[UR24][R22.64], R11 ;  /* 0x0000000b16000986 */ /* 0x0005e2000c101918 */
[----:B------:R-:W-:-:S07]  /*1700*/  @P0 PRMT R25, R8, 0x7610, R25 ;  /* 0x0000761008190816 */ /* 0x000fce0000000019 */
.L_x_49:
[----:B------:R-:W-:Y:S01]  /*1710*/  IMAD.MOV.U32 R26, RZ, RZ, R0 ;  /* 0x000000ffff1a7224 */ /* 0x000fe200078e0000 */
[----:B01----:R-:W-:Y:S01]  /*1720*/  PRMT R27, R10, 0x7610, R27 ;  /* 0x000076100a1b7816 */ /* 0x003fe2000000001b */
[----:B------:R-:W-:Y:S01]  /*1730*/  ULEA UR19, UR13, UR5, 0x2 ;  /* 0x000000050d137291 */ /* 0x000fe2000f8e10ff */
[----:B------:R-:W-:Y:S11]  /*1740*/  BRA.U !UP1, `(.L_x_50) ;  /* 0x0000000109907547 */ /* 0x000ff6000b800000 */
[----:B------:R-:W-:Y:S01]  /*1750*/  UIADD3 UR22, UPT, UPT, -UR31, UR4, URZ ;  /* 0x000000041f167290 */ /* 0x000fe2000fffe1ff */
[----:B------:R-:W-:Y:S01]  /*1760*/  IMAD.MOV.U32 R27, RZ, RZ, 0x1 ;  /* 0x00000001ff1b7424 */ /* 0x000fe200078e00ff */
[----:B------:R-:W-:Y:S02]  /*1770*/  UIADD3 UR20, UPT, UPT, -UR23, UR4, URZ ;  /* 0x0000000417147290 */ /* 0x000fe4000fffe1ff */
[----:B------:R-:W-:Y:S02]  /*1780*/  USHF.R.S32.HI UR33, URZ, 0x1f, UR22 ;  /* 0x0000001fff217899 */ /* 0x000fe40008011416 */
[----:B------:R-:W-:Y:S02]  /*1790*/  USHF.R.S32.HI UR21, URZ, 0x1f, UR20 ;  /* 0x0000001fff157899 */ /* 0x000fe40008011414 */
[----:B------:R-:W-:Y:S02]  /*17a0*/  ULOP3.LUT UR33, UR33, UR13, URZ, 0xc0, !UPT ;  /* 0x0000000d21217292 */ /* 0x000fe4000f8ec0ff */
[----:B------:R-:W-:-:S02]  /*17b0*/  ULOP3.LUT UR21, UR21, UR13, URZ, 0xc0, !UPT ;  /* 0x0000000d15157292 */ /* 0x000fc4000f8ec0ff */
[----:B------:R-:W-:Y:S02]  /*17c0*/  UIADD3 UR33, UPT, UPT, UR22, UR33, URZ ;  /* 0x0000002116217290 */ /* 0x000fe4000fffe0ff */
[----:B------:R-:W-:Y:S02]  /*17d0*/  UIADD3 UR21, UPT, UPT, UR20, UR21, URZ ;  /* 0x0000001514157290 */ /* 0x000fe4000fffe0ff */
[----:B------:R-:W-:Y:S02]  /*17e0*/  ULEA UR33, UR33, UR5, 0x2 ;  /* 0x0000000521217291 */ /* 0x000fe4000f8e10ff */
[----:B------:R-:W-:Y:S02]  /*17f0*/  ULEA UR21, UR21, UR19, 0x2 ;  /* 0x0000001315157291 */ /* 0x000fe4000f8e10ff */
[----:B------:R-:W-:-:S05]  /*1800*/  UISETP.NE.AND UP0, UPT, UR15, URZ, UPT ;  /* 0x000000ff0f00728c */ /* 0x000fca000bf05270 */
[----:B--2---:R-:W-:Y:S04]  /*1810*/  LDS R11, [UR33] ;  /* 0x00000021ff0b7984 */ /* 0x004fe80008000800 */
[----:B------:R-:W0:Y:S01]  /*1820*/  LDS R8, [UR21] ;  /* 0x00000015ff087984 */ /* 0x000e220008000800 */
[----:B------:R-:W-:-:S06]  /*1830*/  UIMAD.WIDE UR20, UR18, 0x4, UR28 ;  /* 0x00000004121478a5 */ /* 0x000fcc000f8e021c */
[----:B------:R-:W-:Y:S01]  /*1840*/  MOV R22, UR20 ;  /* 0x0000001400167c02 */ /* 0x000fe20008000f00 */
[----:B------:R-:W-:Y:S02]  /*1850*/  IMAD.U32 R23, RZ, RZ, UR21 ;  /* 0x00000015ff177e24 */ /* 0x000fe4000f8e00ff */
[----:B0-----:R-:W-:-:S04]  /*1860*/  FADD R11, R11, -R8 ;  /* 0x800000080b0b7221 */ /* 0x001fc80000000000 */
[----:B------:R-:W-:-:S04]  /*1870*/  FADD R29, -|R11|, -RZ ;  /* 0x800000ff0b1d7221 */ /* 0x000fc80000000300 */
[----:B------:R-:W-:Y:S01]  /*1880*/  IMAD.MOV.U32 R26, RZ, RZ, R29 ;  /* 0x000000ffff1a7224 */ /* 0x000fe200078e001d */
[----:B------:R0:W-:Y:S01]  /*1890*/  STG.E desc[UR24][R22.64], R29 ;  /* 0x0000001d16007986 */ /* 0x0001e2000c101918 */
[----:B------:R-:W-:Y:S05]  /*18a0*/  BRA.U !UP0, `(.L_x_50) ;  /* 0x0000000108387547 */ /* 0x000fea000b800000 */
[----:B------:R-:W-:Y:S01]  /*18b0*/  LOP3.LUT P0, RZ, R10, 0xff, RZ, 0xc0, !PT ;  /* 0x000000ff0aff7812 */ /* 0x000fe2000780c0ff */
[----:B------:R-:W-:Y:S01]  /*18c0*/  IMAD.MOV.U32 R26, RZ, RZ, R0 ;  /* 0x000000ffff1a7224 */ /* 0x000fe200078e0000 */
[----:B------:R-:W-:-:S11]  /*18d0*/  PRMT R27, RZ, 0x7610, R27 ;  /* 0x00007610ff1b7816 */ /* 0x000fd6000000001b */
[----:B------:R-:W-:Y:S01]  /*18e0*/  VOTEU.ANY UP0, P0 ;  /* 0x0000000000ff7886 */ /* 0x000fe20000000100 */
[----:B------:R-:W-:-:S04]  /*18f0*/  PLOP3.LUT P0, PT, PT, PT, UP0, 0x80, 0x8 ;  /* 0x000000000008781c */ /* 0x000fc80003f0f008 */
[----:B------:R-:W-:-:S06]  /*1900*/  @UP0 UIMAD.WIDE UR20, UR18, 0x4, UR26 ;  /* 0x00000004121408a5 */ /* 0x000fcc000f8e021a */
[----:B------:R-:W-:-:S03]  /*1910*/  IMAD.U32 R10, RZ, RZ, UR20 ;  /* 0x00000014ff0a7e24 */ /* 0x000fc6000f8e00ff */
[----:B------:R-:W-:Y:S01]  /*1920*/  @P0 FADD R8, -|R11|, -R0 ;  /* 0x800000000b080221 */ /* 0x000fe20000000300 */
[----:B------:R-:W-:Y:S01]  /*1930*/  MOV R11, UR21 ;  /* 0x00000015000b7c02 */ /* 0x000fe20008000f00 */
[----:B------:R-:W-:Y:S02]  /*1940*/  IMAD.MOV.U32 R0, RZ, RZ, 0x1 ;  /* 0x00000001ff007424 */ /* 0x000fe400078e00ff */
[----:B0-----:R-:W-:Y:S01]  /*1950*/  @P0 FADD R23, -R8, -RZ ;  /* 0x800000ff08170221 */ /* 0x001fe20000000100 */
[----:B------:R-:W-:Y:S02]  /*1960*/  @P0 IMAD.MOV.U32 R26, RZ, RZ, R29 ;  /* 0x000000ffff1a0224 */ /* 0x000fe400078e001d */
[----:B------:R-:W-:Y:S02]  /*1970*/  @P0 PRMT R27, R0, 0x7610, R27 ;  /* 0x00007610001b0816 */ /* 0x000fe4000000001b */
[----:B------:R1:W-:Y:S05]  /*1980*/  @P0 STG.E desc[UR24][R10.64], R23 ;  /* 0x000000170a000986 */ /* 0x0003ea000c101918 */
.L_x_50:
[----:B-12---:R-:W0:Y:S01]  /*1990*/  F2F.F64.F32 R10, R28 ;  /* 0x0000001c000a7310 */ /* 0x006e220000201800 */
[----:B------:R-:W-:Y:S01]  /*19a0*/  UIADD3 UR4, UPT, UPT, UR4, 0x1, URZ ;  /* 0x0000000104047890 */ /* 0x000fe2000fffe0ff */
[----:B------:R-:W-:Y:S01]  /*19b0*/  IMAD.U32 R8, RZ, RZ, UR17 ;  /* 0x00000011ff087e24 */ /* 0x000fe2000f8e00ff */
[----:B------:R-:W-:Y:S02]  /*19c0*/  UISETP.GE.AND UP1, UPT, UR17, UR14, UPT ;  /* 0x0000000e1100728c */ /* 0x000fe4000bf26270 */
[----:B------:R-:W-:Y:S02]  /*19d0*/  UISETP.NE.AND UP0, UPT, UR4, UR13, UPT ;  /* 0x0000000d0400728c */ /* 0x000fe4000bf05270 */
[----:B------:R-:W-:Y:S02]  /*19e0*/  ISETP.GE.AND P0, PT, R8, UR32, PT ;  /* 0x0000002008007c0c */ /* 0x000fe4000bf06270 */
[----:B------:R-:W-:Y:S01]  /*19f0*/  USEL UR21, UR4, URZ, UP0 ;  /* 0x000000ff04157287 */ /* 0x000fe20008000000 */
[----:B------:R-:W-:-:S03]  /*1a00*/  MOV R8, R24 ;  /* 0x0000001800087202 */ /* 0x000fc60000000f00 */
[----:B------:R-:W-:Y:S01]  /*1a10*/  UIADD3 UR4, UPT, UPT, -UR31, UR21, URZ ;  /* 0x000000151f047290 */ /* 0x000fe2000fffe1ff */
[----:B0-----:R-:W-:Y:S01]  /*1a20*/  DMUL R22, R10, R6 ;  /* 0x000000060a167228 */ /* 0x001fe20000000000 */
[----:B------:R-:W-:Y:S02]  /*1a30*/  ULEA UR22, UR21, UR12, 0x2 ;  /* 0x0000000c15167291 */ /* 0x000fe4000f8e10ff */
[----:B------:R-:W-:Y:S02]  /*1a40*/  USHF.R.S32.HI UR20, URZ, 0x1f, UR4 ;  /* 0x0000001fff147899 */ /* 0x000fe40008011404 */
[----:B------:R-:W-:Y:S02]  /*1a50*/  ULEA UR33, UR21, UR5, 0x2 ;  /* 0x0000000515217291 */ /* 0x000fe4000f8e10ff */
[----:B------:R-:W-:Y:S01]  /*1a60*/  ULEA UR34, UR13, UR22, 0x3 ;  /* 0x000000160d227291 */ /* 0x000fe2000f8e18ff */
[----:B------:R-:W-:Y:S01]  /*1a70*/  DFMA R22, R12, R20, R22 ;  /* 0x000000140c16722b */ /* 0x000fe20000000016 */
[----:B------:R-:W-:Y:S01]  /*1a80*/  ULOP3.LUT UR20, UR20, UR13, URZ, 0xc0, !UPT ;  /* 0x0000000d14147292 */ /* 0x000fe2000f8ec0ff */
[----:B------:R-:W-:-:S02]  /*1a90*/  DMUL R12, R10, R4 ;  /* 0x000000040a0c7228 */ /* 0x000fc40000000000 */
[----:B------:R-:W-:Y:S01]  /*1aa0*/  DMUL R10, R10, R2 ;  /* 0x000000020a0a7228 */ /* 0x000fe20000000000 */
[----:B------:R-:W-:Y:S01]  /*1ab0*/  UIADD3 UR20, UPT, UPT, UR4, UR20, URZ ;  /* 0x0000001404147290 */ /* 0x000fe2000fffe0ff */
[----:B------:R-:W0:Y:S04]  /*1ac0*/  F2F.F32.F64 R0, R22 ;  /* 0x0000001600007310 */ /* 0x000e280000301000 */
[----:B------:R-:W-:Y:S02]  /*1ad0*/  DFMA R18, R14, R18, R12 ;  /* 0x000000120e12722b */ /* 0x000fe4000000000c */
[----:B------:R-:W-:-:S04]  /*1ae0*/  DADD R12, -R2, 1 ;  /* 0x3ff00000020c7429 */ /* 0x000fc80000000100 */
[----:B------:R-:W1:Y:S04]  /*1af0*/  F2F.F32.F64 R14, R18 ;  /* 0x00000012000e7310 */ /* 0x000e680000301000 */
[----:B------:R-:W-:Y:S01]  /*1b00*/  DFMA R16, R12, R16, R10 ;  /* 0x000000100c10722b */ /* 0x000fe2000000000a */
[----:B0-----:R0:W-:Y:S01]  /*1b10*/  STS [UR22], R0 ;  /* 0x00000000ff007988 */ /* 0x0011e20008000816 */
[----:B------:R-:W-:Y:S01]  /*1b20*/  ULEA UR22, UR20, UR5, 0x2 ;  /* 0x0000000514167291 */ /* 0x000fe2000f8e10ff */
[----:B------:R-:W-:-:S03]  /*1b30*/  PRMT R11, R25, 0x7610, R11 ;  /* 0x00007610190b7816 */ /* 0x000fc6000000000b */
[----:B------:R-:W2:Y:S01]  /*1b40*/  F2F.F32.F64 R10, R16 ;  /* 0x00000010000a7310 */ /* 0x000ea20000301000 */
[----:B-1----:R0:W-:Y:S04]  /*1b50*/  STS [UR33], R14 ;  /* 0x0000000eff007988 */ /* 0x0021e80008000821 */
[----:B--2---:R0:W-:Y:S01]  /*1b60*/  STS [UR34], R10 ;  /* 0x0000000aff007988 */ /* 0x0041e20008000822 */
[----:B------:R-:W-:Y:S05]  /*1b70*/  @!P0 BRA `(.L_x_51) ;  /* 0x0000000000788947 */ /* 0x000fea0003800000 */
[----:B------:R-:W-:Y:S01]  /*1b80*/  UIADD3 UR4, UPT, UPT, -UR30, UR21, URZ ;  /* 0x000000151e047290 */ /* 0x000fe2000fffe1ff */
[----:B------:R-:W-:Y:S01]  /*1b90*/  LDS R11, [UR22] ;  /* 0x00000016ff0b7984 */ /* 0x000fe20008000800 */
[----:B------:R-:W-:Y:S01]  /*1ba0*/  UIMAD.WIDE UR34, UR18, 0x4, UR6 ;  /* 0x00000004122278a5 */ /* 0x000fe2000f8e0206 */
[----:B------:R-:W-:Y:S01]  /*1bb0*/  ISETP.NE.AND P0, PT, R9, 0x1, PT ;  /* 0x000000010900780c */ /* 0x000fe20003f05270 */
[----:B------:R-:W-:-:S04]  /*1bc0*/  USHF.R.S32.HI UR20, URZ, 0x1f, UR4 ;  /* 0x0000001fff147899 */ /* 0x000fc80008011404 */
[----:B------:R-:W-:Y:S01]  /*1bd0*/  ULOP3.LUT UR20, UR20, UR13, URZ, 0xc0, !UPT ;  /* 0x0000000d14147292 */ /* 0x000fe2000f8ec0ff */
[----:B------:R-:W-:Y:S02]  /*1be0*/  IMAD.U32 R12, RZ, RZ, UR34 ;  /* 0x00000022ff0c7e24 */ /* 0x000fe4000f8e00ff */
[----:B------:R-:W-:Y:S01]  /*1bf0*/  IMAD.U32 R13, RZ, RZ, UR35 ;  /* 0x00000023ff0d7e24 */ /* 0x000fe2000f8e00ff */
[----:B------:R-:W-:-:S04]  /*1c00*/  UIADD3 UR20, UPT, UPT, UR4, UR20, URZ ;  /* 0x0000001404147290 */ /* 0x000fc8000fffe0ff */
[----:B------:R-:W-:-:S09]  /*1c10*/  ULEA UR20, UR20, UR12, 0x2 ;  /* 0x0000000c14147291 */ /* 0x000fd2000f8e10ff */
[----:B0-----:R-:W0:Y:S02]  /*1c20*/  LDS R0, [UR20] ;  /* 0x00000014ff007984 */ /* 0x001e240008000800 */
[----:B0-----:R-:W-:Y:S01]  /*1c30*/  FADD R15, R0, -R11 ;  /* 0x8000000b000f7221 */ /* 0x001fe20000000000 */
[----:B------:R-:W-:-:S03]  /*1c40*/  IMAD.MOV.U32 R11, RZ, RZ, 0x1 ;  /* 0x00000001ff0b7424 */ /* 0x000fc600078e00ff */
[----:B------:R-:W-:-:S04]  /*1c50*/  FADD R21, |R15|, -RZ ;  /* 0x800000ff0f157221 */ /* 0x000fc80000000200 */
[----:B------:R-:W-:Y:S01]  /*1c60*/  IMAD.MOV.U32 R8, RZ, RZ, R21 ;  /* 0x000000ffff087224 */ /* 0x000fe200078e0015 */
[----:B------:R1:W-:Y:S01]  /*1c70*/  STG.E desc[UR24][R12.64+0x4], R21 ;  /* 0x000004150c007986 */ /* 0x0003e2000c101918 */
[----:B------:R-:W-:Y:S05]  /*1c80*/  @!P0 BRA `(.L_x_51) ;  /* 0x0000000000348947 */ /* 0x000fea0003800000 */
[----:B------:R-:W-:Y:S01]  /*1c90*/  LOP3.LUT P0, RZ, R25, 0xff, RZ, 0xc0, !PT ;  /* 0x000000ff19ff7812 */ /* 0x000fe2000780c0ff */
[----:B------:R-:W-:Y:S01]  /*1ca0*/  IMAD.MOV.U32 R0, RZ, RZ, 0x1 ;  /* 0x00000001ff007424 */ /* 0x000fe200078e00ff */
[----:B------:R-:W-:Y:S01]  /*1cb0*/  PRMT R11, RZ, 0x7610, R11 ;  /* 0x00007610ff0b7816 */ /* 0x000fe2000000000b */
[----:B------:R-:W-:-:S10]  /*1cc0*/  IMAD.MOV.U32 R8, RZ, RZ, R24 ;  /* 0x000000ffff087224 */ /* 0x000fd400078e0018 */
[----:B------:R-:W-:Y:S01]  /*1cd0*/  VOTEU.ANY UP0, P0 ;  /* 0x0000000000ff7886 */ /* 0x000fe20000000100 */
[----:B------:R-:W-:-:S04]  /*1ce0*/  PLOP3.LUT P0, PT, PT, PT, UP0, 0x80, 0x8 ;  /* 0x000000000008781c */ /* 0x000fc80003f0f008 */
[----:B------:R-:W-:-:S06]  /*1cf0*/  @UP0 UIMAD.WIDE UR34, UR18, 0x4, UR8 ;  /* 0x00000004122208a5 */ /* 0x000fcc000f8e0208 */
[----:B-1----:R-:W-:Y:S01]  /*1d00*/  MOV R12, UR34 ;  /* 0x00000022000c7c02 */ /* 0x002fe20008000f00 */
[----:B------:R-:W-:Y:S02]  /*1d10*/  IMAD.U32 R13, RZ, RZ, UR35 ;  /* 0x00000023ff0d7e24 */ /* 0x000fe4000f8e00ff */
[----:B------:R-:W-:Y:S01]  /*1d20*/  @P0 FADD R15, |R15|, -R24 ;  /* 0x800000180f0f0221 */ /* 0x000fe20000000200 */
[----:B------:R-:W-:Y:S01]  /*1d30*/  @P0 IMAD.MOV.U32 R8, RZ, RZ, R21 ;  /* 0x000000ffff080224 */ /* 0x000fe200078e0015 */
[----:B------:R-:W-:-:S03]  /*1d40*/  @P0 PRMT R11, R0, 0x7610, R11 ;  /* 0x00007610000b0816 */ /* 0x000fc6000000000b */
[----:B------:R2:W-:Y:S04]  /*1d50*/  @P0 STG.E desc[UR24][R12.64+0x4], R15 ;  /* 0x0000040f0c000986 */ /* 0x0005e8000c101918 */
.L_x_51:
[----:B0-----:R-:W-:Y:S02]  /*1d60*/  MOV R0, R26 ;  /* 0x0000001a00007202 */ /* 0x001fe40000000f00 */
[----:B------:R-:W-:Y:S01]  /*1d70*/  PRMT R10, R27, 0x7610, R10 ;  /* 0x000076101b0a7816 */ /* 0x000fe2000000000a */
[----:B------:R-:W-:Y:S06]  /*1d80*/  BRA.U !UP1, `(.L_x_52) ;  /* 0x00000001097c7547 */ /* 0x000fec000b800000 */
[----:B------:R-:W-:Y:S01]  /*1d90*/  UIADD3 UR4, UPT, UPT, -UR23, UR21, URZ ;  /* 0x0000001517047290 */ /* 0x000fe2000fffe1ff */
[----:B-1----:R-:W-:Y:S01]  /*1da0*/  LDS R21, [UR22] ;  /* 0x00000016ff157984 */ /* 0x002fe20008000800 */
[----:B------:R-:W-:Y:S01]  /*1db0*/  UIMAD.WIDE UR34, UR18, 0x4, UR28 ;  /* 0x00000004122278a5 */ /* 0x000fe2000f8e021c */
[----:B------:R-:W-:Y:S01]  /*1dc0*/  IMAD.MOV.U32 R10, RZ, RZ, 0x1 ;  /* 0x00000001ff0a7424 */ /* 0x000fe200078e00ff */
[----:B------:R-:W-:Y:S02]  /*1dd0*/  USHF.R.S32.HI UR20, URZ, 0x1f, UR4 ;  /* 0x0000001fff147899 */ /* 0x000fe40008011404 */
[----:B------:R-:W-:Y:S02]  /*1de0*/  UISETP.NE.AND UP0, UPT, UR15, 0x1, UPT ;  /* 0x000000010f00788c */ /* 0x000fe4000bf05270 */
[----:B------:R-:W-:Y:S01]  /*1df0*/  ULOP3.LUT UR20, UR20, UR13, URZ, 0xc0, !UPT ;  /* 0x0000000d14147292 */ /* 0x000fe2000f8ec0ff */
[----:B--2---:R-:W-:Y:S02]  /*1e00*/  IMAD.U32 R12, RZ, RZ, UR34 ;  /* 0x00000022ff0c7e24 */ /* 0x004fe4000f8e00ff */
[----:B------:R-:W-:Y:S01]  /*1e10*/  IMAD.U32 R13, RZ, RZ, UR35 ;  /* 0x00000023ff0d7e24 */ /* 0x000fe2000f8e00ff */
[----:B------:R-:W-:-:S04]  /*1e20*/  UIADD3 UR20, UPT, UPT, UR4, UR20, URZ ;  /* 0x0000001404147290 */ /* 0x000fc8000fffe0ff */
[----:B------:R-:W-:-:S09]  /*1e30*/  ULEA UR20, UR20, UR19, 0x2 ;  /* 0x0000001314147291 */ /* 0x000fd2000f8e10ff */
[----:B------:R-:W0:Y:S02]  /*1e40*/  LDS R0, [UR20] ;  /* 0x00000014ff007984 */ /* 0x000e240008000800 */
[----:B0-----:R-:W-:-:S04]  /*1e50*/  FADD R21, R21, -R0 ;  /* 0x8000000015157221 */ /* 0x001fc80000000000 */
[----:B------:R-:W-:-:S04]  /*1e60*/  FADD R15, -|R21|, -RZ ;  /* 0x800000ff150f7221 */ /* 0x000fc80000000300 */
[----:B------:R-:W-:Y:S01]  /*1e70*/  IMAD.MOV.U32 R0, RZ, RZ, R15 ;  /* 0x000000ffff007224 */ /* 0x000fe200078e000f */
[----:B------:R0:W-:Y:S01]  /*1e80*/  STG.E desc[UR24][R12.64+0x4], R15 ;  /* 0x0000040f0c007986 */ /* 0x0001e2000c101918 */
[----:B------:R-:W-:Y:S05]  /*1e90*/  BRA.U !UP0, `(.L_x_52) ;  /* 0x0000000108387547 */ /* 0x000fea000b800000 */
[----:B------:R-:W-:Y:S01]  /*1ea0*/  LOP3.LUT P0, RZ, R27, 0xff, RZ, 0xc0, !PT ;  /* 0x000000ff1bff7812 */ /* 0x000fe2000780c0ff */
[----:B------:R-:W-:Y:S01]  /*1eb0*/  IMAD.MOV.U32 R14, RZ, RZ, 0x1 ;  /* 0x00000001ff0e7424 */ /* 0x000fe200078e00ff */
[----:B------:R-:W-:-:S11]  /*1ec0*/  PRMT R10, RZ, 0x7610, R10 ;  /* 0x00007610ff0a7816 */ /* 0x000fd6000000000a */
[----:B------:R-:W-:Y:S01]  /*1ed0*/  VOTEU.ANY UP0, P0 ;  /* 0x0000000000ff7886 */ /* 0x000fe20000000100 */
[----:B------:R-:W-:-:S04]  /*1ee0*/  PLOP3.LUT P0, PT, PT, PT, UP0, 0x80, 0x8 ;  /* 0x000000000008781c */ /* 0x000fc80003f0f008 */
[----:B------:R-:W-:-:S06]  /*1ef0*/  @UP0 UIMAD.WIDE UR18, UR18, 0x4, UR26 ;  /* 0x00000004121208a5 */ /* 0x000fcc000f8e021a */
[----:B0-----:R-:W-:Y:S01]  /*1f00*/  MOV R12, UR18 ;  /* 0x00000012000c7c02 */ /* 0x001fe20008000f00 */
[----:B------:R-:W-:Y:S02]  /*1f10*/  IMAD.U32 R13, RZ, RZ, UR19 ;  /* 0x00000013ff0d7e24 */ /* 0x000fe4000f8e00ff */
[----:B------:R-:W-:Y:S01]  /*1f20*/  @P0 FADD R0, -|R21|, -R26 ;  /* 0x8000001a15000221 */ /* 0x000fe20000000300 */
[----:B------:R-:W-:-:S03]  /*1f30*/  @P0 PRMT R10, R14, 0x7610, R10 ;  /* 0x000076100e0a0816 */ /* 0x000fc6000000000a */
[----:B------:R-:W-:Y:S01]  /*1f40*/  @P0 FADD R21, -R0, -RZ ;  /* 0x800000ff00150221 */ /* 0x000fe20000000100 */
[----:B------:R-:W-:Y:S02]  /*1f50*/  IMAD.MOV.U32 R0, RZ, RZ, R26 ;  /* 0x000000ffff007224 */ /* 0x000fe400078e001a */
[----:B------:R-:W-:Y:S02]  /*1f60*/  @P0 IMAD.MOV.U32 R0, RZ, RZ, R15 ;  /* 0x000000ffff000224 */ /* 0x000fe400078e000f */
[----:B------:R3:W-:Y:S05]  /*1f70*/  @P0 STG.E desc[UR24][R12.64+0x4], R21 ;  /* 0x000004150c000986 */ /* 0x0007ea000c101918 */
.L_x_52:
[----:B------:R-:W-:Y:S01]  /*1f80*/  UIADD3 UR4, UPT, UPT, UR21, 0x1, URZ ;  /* 0x0000000115047890 */ /* 0x000fe2000fffe0ff */
[----:B------:R-:W-:Y:S01]  /*1f90*/  IADD3 R9, PT, PT, R9, -0x2, RZ ;  /* 0xfffffffe09097810 */ /* 0x000fe20007ffe0ff */
[----:B------:R-:W-:Y:S02]  /*1fa0*/  UIADD3 UR16, UPT, UPT, UR16, 0x2, URZ ;  /* 0x0000000210107890 */ /* 0x000fe4000fffe0ff */
[----:B------:R-:W-:Y:S02]  /*1fb0*/  UISETP.NE.AND UP0, UPT, UR4, UR13, UPT ;  /* 0x0000000d0400728c */ /* 0x000fe4000bf05270 */
[----:B------:R-:W-:Y:S02]  /*1fc0*/  UIADD3 UR17, UPT, UPT, UR17, 0x2, URZ ;  /* 0x0000000211117890 */ /* 0x000fe4000fffe0ff */
[----:B------:R-:W-:Y:S02]  /*1fd0*/  USEL UR4, UR4, URZ, UP0 ;  /* 0x000000ff04047287 */ /* 0x000fe40008000000 */
[----:B------:R-:W-:-:S02]  /*1fe0*/  UISETP.NE.AND UP0, UPT, UR16, URZ, UPT ;  /* 0x000000ff1000728c */ /* 0x000fc4000bf05270 */
[----:B------:R-:W-:-:S07]  /*1ff0*/  UIADD3 UR15, UPT, UPT, UR15, -0x2, URZ ;  /* 0xfffffffe0f0f7890 */ /* 0x000fce000fffe0ff */
[----:B------:R-:W-:Y:S05]  /*2000*/  BRA.U UP0, `(.L_x_53) ;  /* 0xfffffff100907547 */ /* 0x000fea000b83ffff */
[----:B------:R-:W-:Y:S01]  /*2010*/  LOP3.LUT P1, RZ, R10, 0xff, RZ, 0xc0, !PT ;  /* 0x000000ff0aff7812 */ /* 0x000fe2000782c0ff */
[----:B------:R-:W-:Y:S01]  /*2020*/  UIADD3 UR18, UPT, UPT, UR17, -0x1, URZ ;  /* 0xffffffff11127890 */ /* 0x000fe2000fffe0ff */
[----:B------:R-:W-:-:S11]  /*2030*/  LOP3.LUT P0, RZ, R11, 0xff, RZ, 0xc0, !PT ;  /* 0x000000ff0bff7812 */ /* 0x000fd6000780c0ff */
[----:B------:R-:W-:Y:S01]  /*2040*/  VOTEU.ANY UP1, P1 ;  /* 0x0000000000ff7886 */ /* 0x000fe20000820100 */
[----:B------:R-:W-:Y:S01]  /*2050*/  UPLOP3.LUT UP1, UPT, UPT, UPT, UP1, 0x40, 0x4 ;  /* 0x000000000004789c */ /* 0x000fe20003f2e810 */
[----:B------:R-:W-:Y:S01]  /*2060*/  VOTEU.ANY UP0, P0 ;  /* 0x0000000000ff7886 */ /* 0x000fe20000000100 */
[----:B------:R-:W-:-:S11]  /*2070*/  UPLOP3.LUT UP0, UPT, UPT, UPT, UP0, 0x40, 0x4 ;  /* 0x000000000004789c */ /* 0x000fd60003f0e800 */
.L_x_48:
[----:B------:R-:W5:Y:S02]  /*2080*/  LDC.64 R10, c[0x0][0x388] ;  /* 0x0000e200ff0a7b82 */ /* 0x000f640000000a00 */
[----:B-----5:R-:W-:-:S05]  /*2090*/  IMAD.IADD R9, R10, 0x1, -R11 ;  /* 0x000000010a097824 */ /* 0x020fca00078e0a0b */
[----:B------:R-:W-:-:S04]  /*20a0*/  LOP3.LUT R9, R9, 0x1, RZ, 0xc0, !PT ;  /* 0x0000000109097812 */ /* 0x000fc800078ec0ff */
[----:B------:R-:W-:-:S13]  /*20b0*/  ISETP.NE.U32.AND P0, PT, R9, 0x1, PT ;  /* 0x000000010900780c */ /* 0x000fda0003f05070 */
[----:B------:R-:W-:Y:S05]  /*20c0*/  @P0 EXIT ;  /* 0x000000000000094d */ /* 0x000fea0003800000 */
[----:B------:R-:W-:-:S06]  /*20d0*/  UIMAD.WIDE UR10, UR18, 0x4, UR10 ;  /* 0x00000004120a78a5 */ /* 0x000fcc000f8e020a */
[----:B------:R-:W-:Y:S02]  /*20e0*/  IMAD.U32 R20, RZ, RZ, UR10 ;  /* 0x0000000aff147e24 */ /* 0x000fe4000f8e00ff */
[----:B-1-3--:R-:W-:-:S05]  /*20f0*/  IMAD.U32 R21, RZ, RZ, UR11 ;  /* 0x0000000bff157e24 */ /* 0x00afca000f8e00ff */
[----:B------:R-:W3:Y:S01]  /*2100*/  LDG.E.CONSTANT R9, desc[UR24][R20.64] ;  /* 0x0000001814097981 */ /* 0x000ee2000c1e9900 */
[----:B0-2-4-:R-:W-:Y:S01]  /*2110*/  DADD R14, -R6, 1 ;  /* 0x3ff00000060e7429 */ /* 0x015fe20000000100 */
[----:B------:R-:W-:Y:S02]  /*2120*/  ULEA UR15, UR4, UR12, 0x2 ;  /* 0x0000000c040f7291 */ /* 0x000fe4000f8e10ff */
[----:B------:R-:W-:Y:S02]  /*2130*/  ULEA UR17, UR4, UR5, 0x2 ;  /* 0x0000000504117291 */ /* 0x000fe4000f8e10ff */
[----:B------:R-:W-:Y:S02]  /*2140*/  UIADD3 UR11, UPT, UPT, -UR31, UR4, URZ ;  /* 0x000000041f0b7290 */ /* 0x000fe4000fffe1ff */
[----:B------:R-:W-:Y:S02]  /*2150*/  ULEA UR19, UR13, UR15, 0x3 ;  /* 0x0000000f0d137291 */ /* 0x000fe4000f8e18ff */
[----:B------:R-:W-:-:S02]  /*2160*/  UIADD3 UR10, UPT, UPT, -UR30, UR4, URZ ;  /* 0x000000041e0a7290 */ /* 0x000fc4000fffe1ff */
[----:B------:R-:W-:Y:S02]  /*2170*/  UIADD3 UR16, UPT, UPT, -UR23, UR4, URZ ;  /* 0x0000000417107290 */ /* 0x000fe4000fffe1ff */
[----:B------:R-:W-:-:S04]  /*2180*/  USHF.R.S32.HI UR4, URZ, 0x1f, UR10 ;  /* 0x0000001fff047899 */ /* 0x000fc8000801140a */
[----:B------:R-:W-:-:S04]  /*2190*/  ULOP3.LUT UR4, UR4, UR13, URZ, 0xc0, !UPT ;  /* 0x0000000d04047292 */ /* 0x000fc8000f8ec0ff */
[----:B------:R-:W-:Y:S01]  /*21a0*/  UIADD3 UR4, UPT, UPT, UR10, UR4, URZ ;  /* 0x000000040a047290 */ /* 0x000fe2000fffe0ff */
[----:B---3--:R-:W-:-:S13]  /*21b0*/  FSETP.NE.AND P0, PT, |R9|, +INF , PT ;  /* 0x7f8000000900780b */ /* 0x008fda0003f05200 */
[----:B------:R-:W0:Y:S08]  /*21c0*/  @!P0 F2F.F32.F64 R9, R22 ;  /* 0x0000001600098310 */ /* 0x000e300000301000 */
[----:B0-----:R-:W0:Y:S02]  /*21d0*/  F2F.F64.F32 R10, R9 ;  /* 0x00000009000a7310 */ /* 0x001e240000201800 */
[----:B0-----:R-:W-:-:S02]  /*21e0*/  DMUL R12, R10, R6 ;  /* 0x000000060a0c7228 */ /* 0x001fc40000000000 */
[----:B------:R-:W-:Y:S02]  /*21f0*/  DADD R6, -R4, 1 ;  /* 0x3ff0000004067429 */ /* 0x000fe40000000100 */
[C---:B------:R-:W-:Y:S02]  /*2200*/  DMUL R4, R10.reuse, R4 ;  /* 0x000000040a047228 */ /* 0x040fe40000000000 */
[----:B------:R-:W-:Y:S02]  /*2210*/  DMUL R10, R10, R2 ;  /* 0x000000020a0a7228 */ /* 0x000fe40000000000 */
[----:B------:R-:W-:Y:S02]  /*2220*/  DFMA R12, R14, R22, R12 ;  /* 0x000000160e0c722b */ /* 0x000fe4000000000c */
[----:B------:R-:W-:Y:S02]  /*2230*/  DADD R2, -R2, 1 ;  /* 0x3ff0000002027429 */ /* 0x000fe40000000100 */
[----:B------:R-:W-:-:S06]  /*2240*/  DFMA R4, R6, R18, R4 ;  /* 0x000000120604722b */ /* 0x000fcc0000000004 */
[----:B------:R-:W0:Y:S01]  /*2250*/  F2F.F32.F64 R12, R12 ;  /* 0x0000000c000c7310 */ /* 0x000e220000301000 */
[----:B------:R-:W-:Y:S01]  /*2260*/  DFMA R10, R2, R16, R10 ;  /* 0x00000010020a722b */ /* 0x000fe2000000000a */
[----:B------:R-:W-:-:S06]  /*2270*/  IMAD.U32 R2, RZ, RZ, UR18 ;  /* 0x00000012ff027e24 */ /* 0x000fcc000f8e00ff */
[----:B------:R-:W1:Y:S01]  /*2280*/  F2F.F32.F64 R4, R4 ;  /* 0x0000000400047310 */ /* 0x000e620000301000 */
[----:B------:R-:W-:Y:S01]  /*2290*/  ISETP.GE.AND P0, PT, R2, UR32, PT ;  /* 0x0000002002007c0c */ /* 0x000fe2000bf06270 */
[----:B0-----:R0:W-:Y:S06]  /*22a0*/  STS [UR15], R12 ;  /* 0x0000000cff007988 */ /* 0x0011ec000800080f */
[----:B------:R-:W2:Y:S01]  /*22b0*/  F2F.F32.F64 R10, R10 ;  /* 0x0000000a000a7310 */ /* 0x000ea20000301000 */
[----:B------:R-:W-:-:S04]  /*22c0*/  USHF.R.S32.HI UR15, URZ, 0x1f, UR11 ;  /* 0x0000001fff0f7899 */ /* 0x000fc8000801140b */
[----:B------:R-:W-:Y:S01]  /*22d0*/  ULOP3.LUT UR15, UR15, UR13, URZ, 0xc0, !UPT ;  /* 0x0000000d0f0f7292 */ /* 0x000fe2000f8ec0ff */
[----:B-1----:R0:W-:Y:S01]  /*22e0*/  STS [UR17], R4 ;  /* 0x00000004ff007988 */ /* 0x0021e20008000811 */
[----:B------:R-:W-:Y:S02]  /*22f0*/  USHF.R.S32.HI UR17, URZ, 0x1f, UR16 ;  /* 0x0000001fff117899 */ /* 0x000fe40008011410 */
[----:B------:R-:W-:Y:S02]  /*2300*/  UIADD3 UR15, UPT, UPT, UR11, UR15, URZ ;  /* 0x0000000f0b0f7290 */ /* 0x000fe4000fffe0ff */
[----:B------:R-:W-:Y:S02]  /*2310*/  ULOP3.LUT UR17, UR17, UR13, URZ, 0xc0, !UPT ;  /* 0x0000000d11117292 */ /* 0x000fe4000f8ec0ff */
[----:B------:R-:W-:Y:S01]  /*2320*/  ULEA UR15, UR15, UR5, 0x2 ;  /* 0x000000050f0f7291 */ /* 0x000fe2000f8e10ff */
[----:B--2---:R0:W-:Y:S01]  /*2330*/  STS [UR19], R10 ;  /* 0x0000000aff007988 */ /* 0x0041e20008000813 */
[----:B------:R-:W-:Y:S01]  /*2340*/  UIADD3 UR17, UPT, UPT, UR16, UR17, URZ ;  /* 0x0000001110117290 */ /* 0x000fe2000fffe0ff */
[----:B------:R-:W-:Y:S11]  /*2350*/  @!P0 BRA `(.L_x_54) ;  /* 0x0000000000408947 */ /* 0x000ff60003800000 */
[----:B------:R-:W-:Y:S01]  /*2360*/  ULEA UR4, UR4, UR12, 0x2 ;  /* 0x0000000c04047291 */ /* 0x000fe2000f8e10ff */
[----:B------:R-:W-:Y:S01]  /*2370*/  LDS R3, [UR15] ;  /* 0x0000000fff037984 */ /* 0x000fe20008000800 */
[----:B------:R-:W-:-:S06]  /*2380*/  UISETP.EQ.OR UP0, UPT, UR18, UR32, UP0 ;  /* 0x000000201200728c */ /* 0x000fcc0008702670 */
[----:B------:R-:W-:Y:S01]  /*2390*/  PLOP3.LUT P0, PT, PT, PT, UP0, 0x80, 0x8 ;  /* 0x000000000008781c */ /* 0x000fe20003f0f008 */
[----:B------:R-:W1:Y:S01]  /*23a0*/  LDS R2, [UR4] ;  /* 0x00000004ff027984 */ /* 0x000e620008000800 */
[----:B------:R-:W-:-:S03]  /*23b0*/  UIMAD.WIDE UR4, UR18, 0x4, UR6 ;  /* 0x00000004120478a5 */ /* 0x000fc6000f8e0206 */
[----:B------:R-:W-:-:S06]  /*23c0*/  @!UP0 UIMAD.WIDE UR10, UR18, 0x4, UR8 ;  /* 0x00000004120a88a5 */ /* 0x000fcc000f8e0208 */
[----:B0-----:R-:W-:Y:S02]  /*23d0*/  IMAD.U32 R4, RZ, RZ, UR10 ;  /* 0x0000000aff047e24 */ /* 0x001fe4000f8e00ff */
[----:B------:R-:W-:Y:S02]  /*23e0*/  IMAD.U32 R5, RZ, RZ, UR11 ;  /* 0x0000000bff057e24 */ /* 0x000fe4000f8e00ff */
[----:B-1----:R-:W-:Y:S01]  /*23f0*/  FADD R9, R2, -R3 ;  /* 0x8000000302097221 */ /* 0x002fe20000000000 */
[----:B------:R-:W-:Y:S01]  /*2400*/  MOV R2, UR4 ;  /* 0x0000000400027c02 */ /* 0x000fe20008000f00 */
[----:B------:R-:W-:Y:S02]  /*2410*/  IMAD.U32 R3, RZ, RZ, UR5 ;  /* 0x00000005ff037e24 */ /* 0x000fe4000f8e00ff */
[C---:B------:R-:W-:Y:S01]  /*2420*/  @!P0 FADD R7, |R9|.reuse, -R8 ;  /* 0x8000000809078221 */ /* 0x040fe20000000200 */
[----:B------:R-:W-:-:S05]  /*2430*/  FADD R9, |R9|, -RZ ;  /* 0x800000ff09097221 */ /* 0x000fca0000000200 */
[----:B------:R1:W-:Y:S04]  /*2440*/  STG.E desc[UR24][R2.64], R9 ;  /* 0x0000000902007986 */ /* 0x0003e8000c101918 */
[----:B------:R1:W-:Y:S02]  /*2450*/  @!P0 STG.E desc[UR24][R4.64], R7 ;  /* 0x0000000704008986 */ /* 0x0003e4000c101918 */
.L_x_54:
[----:B------:R-:W-:-:S06]  /*2460*/  UISETP.GE.AND UP0, UPT, UR18, UR14, UPT ;  /* 0x0000000e1200728c */ /* 0x000fcc000bf06270 */
[----:B------:R-:W-:-:S13]  /*2470*/  PLOP3.LUT P0, PT, PT, PT, UP0, 0x80, 0x8 ;  /* 0x000000000008781c */ /* 0x000fda0003f0f008 */
[----:B------:R-:W-:Y:S05]  /*2480*/  @!P0 EXIT ;  /* 0x000000000000894d */ /* 0x000fea0003800000 */
[----:B------:R-:W-:Y:S01]  /*2490*/  ULEA UR12, UR13, UR12, 0x2 ;  /* 0x0000000c0d0c7291 */ /* 0x000fe2000f8e10ff */
[----:B-1----:R-:W-:Y:S01]  /*24a0*/  LDS R7, [UR15] ;  /* 0x0000000fff077984 */ /* 0x002fe20008000800 */
[----:B------:R-:W-:Y:S02]  /*24b0*/  UISETP.EQ.OR UP1, UPT, UR18, UR14, UP1 ;  /* 0x0000000e1200728c */ /* 0x000fe40008f22670 */
[----:B------:R-:W-:-:S04]  /*24c0*/  ULEA UR4, UR13, UR12, 0x2 ;  /* 0x0000000c0d047291 */ /* 0x000fc8000f8e10ff */
[----:B------:R-:W-:Y:S01]  /*24d0*/  ULEA UR4, UR17, UR4, 0x2 ;  /* 0x0000000411047291 */ /* 0x000fe2000f8e10ff */
[----:B------:R-:W-:-:S08]  /*24e0*/  PLOP3.LUT P0, PT, PT, PT, UP1, 0x80, 0x8 ;  /* 0x000000000008781c */ /* 0x000fd00003f0f018 */
[----:B------:R-:W1:Y:S01]  /*24f0*/  LDS R2, [UR4] ;  /* 0x00000004ff027984 */ /* 0x000e620008000800 */
[----:B------:R-:W-:-:S06]  /*2500*/  UIMAD.WIDE UR4, UR18, 0x4, UR28 ;  /* 0x00000004120478a5 */ /* 0x000fcc000f8e021c */
[----:B------:R-:W-:Y:S01]  /*2510*/  MOV R3, UR5 ;  /* 0x0000000500037c02 */ /* 0x000fe20008000f00 */
[----:B-1----:R-:W-:Y:S01]  /*2520*/  FADD R7, R7, -R2 ;  /* 0x8000000207077221 */ /* 0x002fe20000000000 */
[----:B------:R-:W-:-:S03]  /*2530*/  IMAD.U32 R2, RZ, RZ, UR4 ;  /* 0x00000004ff027e24 */ /* 0x000fc6000f8e00ff */
[----:B------:R-:W-:-:S05]  /*2540*/  FADD R5, -|R7|, -RZ ;  /* 0x800000ff07057221 */ /* 0x000fca0000000300 */
[----:B------:R1:W-:Y:S01]  /*2550*/  STG.E desc[UR24][R2.64], R5 ;  /* 0x0000000502007986 */ /* 0x0003e2000c101918 */
[----:B------:R-:W-:Y:S05]  /*2560*/  @P0 EXIT ;  /* 0x000000000000094d */ /* 0x000fea0003800000 */
[----:B------:R-:W-:Y:S01]  /*2570*/  UIMAD.WIDE UR4, UR18, 0x4, UR26 ;  /* 0x00000004120478a5 */ /* 0x000fe2000f8e021a */
[----:B------:R-:W-:-:S04]  /*2580*/  FADD R0, -|R7|, -R0 ;  /* 0x8000000007007221 */ /* 0x000fc80000000300 */
[----:B-1----:R-:W-:Y:S01]  /*2590*/  FADD R5, -R0, -RZ ;  /* 0x800000ff00057221 */ /* 0x002fe20000000100 */
[----:B------:R-:W-:Y:S02]  /*25a0*/  IMAD.U32 R2, RZ, RZ, UR4 ;  /* 0x00000004ff027e24 */ /* 0x000fe4000f8e00ff */
[----:B------:R-:W-:-:S05]  /*25b0*/  IMAD.U32 R3, RZ, RZ, UR5 ;  /* 0x00000005ff037e24 */ /* 0x000fca000f8e00ff */
[----:B------:R-:W-:Y:S01]  /*25c0*/  STG.E desc[UR24][R2.64], R5 ;  /* 0x0000000502007986 */ /* 0x000fe2000c101918 */
[----:B------:R-:W-:Y:S05]  /*25d0*/  EXIT ;  /* 0x000000000000794d */ /* 0x000fea0003800000 */
        .weak           $__internal_1_$__cuda_sm20_div_rn_f64_full
        .type           $__internal_1_$__cuda_sm20_div_rn_f64_full,@function
        .size           $__internal_1_$__cuda_sm20_div_rn_f64_full,(.L_x_62 - $__internal_1_$__cuda_sm20_div_rn_f64_full)
$__internal_1_$__cuda_sm20_div_rn_f64_full:
[C---:B------:R-:W-:Y:S01]  /*25e0*/  FSETP.GEU.AND P0, PT, |R13|.reuse, 1.469367938527859385e-39, PT ;  /* 0x001000000d00780b */ /* 0x040fe20003f0e200 */
[--C-:B------:R-:W-:Y:S01]  /*25f0*/  IMAD.MOV.U32 R14, RZ, RZ, R2.reuse ;  /* 0x000000ffff0e7224 */ /* 0x100fe200078e0002 */
[C---:B------:R-:W-:Y:S01]  /*2600*/  LOP3.LUT R16, R13.reuse, 0x800fffff, RZ, 0xc0, !PT ;  /* 0x800fffff0d107812 */ /* 0x040fe200078ec0ff */
[----:B------:R-:W-:Y:S01]  /*2610*/  IMAD.MOV.U32 R18, RZ, RZ, 0x1 ;  /* 0x00000001ff127424 */ /* 0x000fe200078e00ff */
[----:B------:R-:W-:Y:S01]  /*2620*/  MOV R15, R13 ;  /* 0x0000000d000f7202 */ /* 0x000fe20000000f00 */
[----:B------:R-:W-:Y:S01]  /*2630*/  IMAD.MOV.U32 R23, RZ, RZ, 0x1ca00000 ;  /* 0x1ca00000ff177424 */ /* 0x000fe200078e00ff */
[----:B------:R-:W-:Y:S01]  /*2640*/  LOP3.LUT R17, R16, 0x3ff00000, RZ, 0xfc, !PT ;  /* 0x3ff0000010117812 */ /* 0x000fe200078efcff */
[----:B------:R-:W-:Y:S01]  /*2650*/  IMAD.MOV.U32 R16, RZ, RZ, R2 ;  /* 0x000000ffff107224 */ /* 0x000fe200078e0002 */
[----:B------:R-:W-:Y:S01]  /*2660*/  LOP3.LUT R25, R13, 0x7ff00000, RZ, 0xc0, !PT ;  /* 0x7ff000000d197812 */ /* 0x000fe200078ec0ff */
[----:B------:R-:W-:Y:S01]  /*2670*/  IMAD.MOV.U32 R12, RZ, RZ, R10 ;  /* 0x000000ffff0c7224 */ /* 0x000fe200078e000a */
[----:B------:R-:W-:-:S03]  /*2680*/  LOP3.LUT R24, R11, 0x7ff00000, RZ, 0xc0, !PT ;  /* 0x7ff000000b187812 */ /* 0x000fc600078ec0ff */
[----:B------:R-:W-:Y:S01]  /*2690*/  @!P0 DMUL R16, R14, 8.98846567431157953865e+307 ;  /* 0x7fe000000e108828 */ /* 0x000fe20000000000 */
[----:B------:R-:W-:Y:S02]  /*26a0*/  ISETP.GE.U32.AND P1, PT, R24, R25, PT ;  /* 0x000000191800720c */ /* 0x000fe40003f26070 */
[----:B------:R-:W-:Y:S02]  /*26b0*/  MOV R22, R24 ;  /* 0x0000001800167202 */ /* 0x000fe40000000f00 */
[----:B------:R-:W-:Y:S01]  /*26c0*/  SEL R13, R23, 0x63400000, !P1 ;  /* 0x63400000170d7807 */ /* 0x000fe20004800000 */
[----:B------:R-:W0:Y:S01]  /*26d0*/  MUFU.RCP64H R19, R17 ;  /* 0x0000001100137308 */ /* 0x000e220000001800 */
[----:B------:R-:W-:Y:S02]  /*26e0*/  FSETP.GEU.AND P1, PT, |R11|, 1.469367938527859385e-39, PT ;  /* 0x001000000b00780b */ /* 0x000fe40003f2e200 */
[----:B------:R-:W-:Y:S01]  /*26f0*/  LOP3.LUT R13, R13, 0x800fffff, R11, 0xf8, !PT ;  /* 0x800fffff0d0d7812 */ /* 0x000fe200078ef80b */
[----:B0-----:R-:W-:-:S08]  /*2700*/  DFMA R2, R18, -R16, 1 ;  /* 0x3ff000001202742b */ /* 0x001fd00000000810 */
[----:B------:R-:W-:-:S08]  /*2710*/  DFMA R2, R2, R2, R2 ;  /* 0x000000020202722b */ /* 0x000fd00000000002 */
[----:B------:R-:W-:-:S08]  /*2720*/  DFMA R18, R18, R2, R18 ;  /* 0x000000021212722b */ /* 0x000fd00000000012 */
[----:B------:R-:W-:-:S08]  /*2730*/  DFMA R2, R18, -R16, 1 ;  /* 0x3ff000001202742b */ /* 0x000fd00000000810 */
[----:B------:R-:W-:Y:S01]  /*2740*/  DFMA R2, R18, R2, R18 ;  /* 0x000000021202722b */ /* 0x000fe20000000012 */
[----:B------:R-:W-:Y:S10]  /*2750*/  @P1 BRA `(.L_x_55) ;  /* 0x0000000000201947 */ /* 0x000ff40003800000 */
[----:B------:R-:W-:Y:S01]  /*2760*/  LOP3.LUT R19, R15, 0x7ff00000, RZ, 0xc0, !PT ;  /* 0x7ff000000f137812 */ /* 0x000fe200078ec0ff */
[----:B------:R-:W-:-:S03]  /*2770*/  IMAD.MOV.U32 R18, RZ, RZ, RZ ;  /* 0x000000ffff127224 */ /* 0x000fc600078e00ff */
[----:B------:R-:W-:-:S04]  /*2780*/  ISETP.GE.U32.AND P1, PT, R24, R19, PT ;  /* 0x000000131800720c */ /* 0x000fc80003f26070 */
[----:B------:R-:W-:-:S04]  /*2790*/  SEL R19, R23, 0x63400000, !P1 ;  /* 0x6340000017137807 */ /* 0x000fc80004800000 */
[----:B------:R-:W-:-:S04]  /*27a0*/  LOP3.LUT R19, R19, 0x80000000, R11, 0xf8, !PT ;  /* 0x8000000013137812 */ /* 0x000fc800078ef80b */
[----:B------:R-:W-:-:S06]  /*27b0*/  LOP3.LUT R19, R19, 0x100000, RZ, 0xfc, !PT ;  /* 0x0010000013137812 */ /* 0x000fcc00078efcff */
[----:B------:R-:W-:-:S10]  /*27c0*/  DFMA R12, R12, 2, -R18 ;  /* 0x400000000c0c782b */ /* 0x000fd40000000812 */
[----:B------:R-:W-:-:S07]  /*27d0*/  LOP3.LUT R22, R13, 0x7ff00000, RZ, 0xc0, !PT ;  /* 0x7ff000000d167812 */ /* 0x000fce00078ec0ff */
.L_x_55:
[----:B------:R-:W-:Y:S01]  /*27e0*/  DMUL R18, R2, R12 ;  /* 0x0000000c02127228 */ /* 0x000fe20000000000 */
[----:B------:R-:W-:-:S07]  /*27f0*/  @!P0 LOP3.LUT R25, R17, 0x7ff00000, RZ, 0xc0, !PT ;  /* 0x7ff0000011198812 */ /* 0x000fce00078ec0ff */
[----:B------:R-:W-:-:S08]  /*2800*/  DFMA R20, R18, -R16, R12 ;  /* 0x800000101214722b */ /* 0x000fd0000000000c */
[----:B------:R-:W-:Y:S01]  /*2810*/  DFMA R20, R2, R20, R18 ;  /* 0x000000140214722b */ /* 0x000fe20000000012 */
[----:B------:R-:W-:-:S05]  /*2820*/  VIADD R2, R22, 0xffffffff ;  /* 0xffffffff16027836 */ /* 0x000fca0000000000 */
[----:B------:R-:W-:Y:S02]  /*2830*/  ISETP.GT.U32.AND P0, PT, R2, 0x7feffffe, PT ;  /* 0x7feffffe0200780c */ /* 0x000fe40003f04070 */
[----:B------:R-:W-:-:S04]  /*2840*/  IADD3 R2, PT, PT, R25, -0x1, RZ ;  /* 0xffffffff19027810 */ /* 0x000fc80007ffe0ff */
[----:B------:R-:W-:-:S13]  /*2850*/  ISETP.GT.U32.OR P0, PT, R2, 0x7feffffe, P0 ;  /* 0x7feffffe0200780c */ /* 0x000fda0000704470 */
        /* <DEDUP_REMOVED lines=13> */
[----:B------:R-:W-:-:S09]  /*2930*/  MOV R18, RZ ;  /* 0x000000ff00127202 */ /* 0x000fd20000000f00 */
[C---:B------:R-:W-:Y:S02]  /*2940*/  FSETP.NEU.AND P0, PT, R13.reuse, RZ, PT ;  /* 0x000000ff0d00720b */ /* 0x040fe40003f0d000 */
[----:B------:R-:W-:-:S04]  /*2950*/  LOP3.LUT R15, R13, 0x80000000, R15, 0x48, !PT ;  /* 0x800000000d0f7812 */ /* 0x000fc800078e480f */
[----:B------:R-:W-:-:S07]  /*2960*/  LOP3.LUT R19, R15, R19, RZ, 0xfc, !PT ;  /* 0x000000130f137212 */ /* 0x000fce00078efcff */
[----:B------:R-:W-:Y:S05]  /*2970*/  @!P0 BRA `(.L_x_57) ;  /* 0x00000000007c8947 */ /* 0x000fea0003800000 */
[----:B------:R-:W-:Y:S01]  /*2980*/  IMAD.MOV R13, RZ, RZ, -R22 ;  /* 0x000000ffff0d7224 */ /* 0x000fe200078e0a16 */
[----:B------:R-:W-:Y:S01]  /*2990*/  DMUL.RP R18, R20, R18 ;  /* 0x0000001214127228 */ /* 0x000fe20000008000 */
[----:B------:R-:W-:-:S06]  /*29a0*/  IMAD.MOV.U32 R12, RZ, RZ, RZ ;  /* 0x000000ffff0c7224 */ /* 0x000fcc00078e00ff */
[----:B------:R-:W-:-:S03]  /*29b0*/  DFMA R12, R2, -R12, R20 ;  /* 0x8000000c020c722b */ /* 0x000fc60000000014 */
[----:B------:R-:W-:-:S03]  /*29c0*/  LOP3.LUT R15, R19, R15, RZ, 0x3c, !PT ;  /* 0x0000000f130f7212 */ /* 0x000fc600078e3cff */
[----:B------:R-:W-:-:S04]  /*29d0*/  IADD3 R12, PT, PT, -R22, -0x43300000, RZ ;  /* 0xbcd00000160c7810 */ /* 0x000fc80007ffe1ff */
[----:B------:R-:W-:-:S04]  /*29e0*/  FSETP.NEU.AND P0, PT, |R13|, R12, PT ;  /* 0x0000000c0d00720b */ /* 0x000fc80003f0d200 */
[----:B------:R-:W-:Y:S02]  /*29f0*/  FSEL R2, R18, R2, !P0 ;  /* 0x0000000212027208 */ /* 0x000fe40004000000 */
[----:B------:R-:W-:Y:S01]  /*2a00*/  FSEL R3, R15, R3, !P0 ;  /* 0x000000030f037208 */ /* 0x000fe20004000000 */
[----:B------:R-:W-:Y:S06]  /*2a10*/  BRA `(.L_x_57) ;  /* 0x0000000000547947 */ /* 0x000fec0003800000 */
.L_x_56:
        /* <DEDUP_REMOVED lines=16> */
.L_x_59:
[----:B------:R-:W-:Y:S02]  /*2b20*/  LOP3.LUT R3, R15, 0x80000, RZ, 0xfc, !PT ;  /* 0x000800000f037812 */ /* 0x000fe400078efcff */
[----:B------:R-:W-:Y:S01]  /*2b30*/  MOV R2, R14 ;  /* 0x0000000e00027202 */ /* 0x000fe20000000f00 */
[----:B------:R-:W-:Y:S06]  /*2b40*/  BRA `(.L_x_57) ;  /* 0x0000000000087947 */ /* 0x000fec0003800000 */
.L_x_58:
[----:B------:R-:W-:Y:S01]  /*2b50*/  LOP3.LUT R3, R11, 0x80000, RZ, 0xfc, !PT ;  /* 0x000800000b037812 */ /* 0x000fe200078efcff */
[----:B------:R-:W-:-:S07]  /*2b60*/  IMAD.MOV.U32 R2, RZ, RZ, R10 ;  /* 0x000000ffff027224 */ /* 0x000fce00078e000a */
.L_x_57:
[----:B------:R-:W-:-:S04]  /*2b70*/  IMAD.MOV.U32 R27, RZ, RZ, 0x0 ;  /* 0x00000000ff1b7424 */ /* 0x000fc800078e00ff */
[----:B------:R-:W-:Y:S05]  /*2b80*/  RET.REL.NODEC R26 `(gatorosc_batch_f32) ;  /* 0xffffffd41a1c7950 */ /* 0x000fea0003c3ffff */
.L_x_60:
        /* <DEDUP_REMOVED lines=15> */
.L_x_62:


//--------------------- .nv.shared.gatorosc_many_series_one_param_f32 --------------------------
	.section	.nv.shared.gatorosc_many_series_one_param_f32,"aw",@nobits
	.sectionflags	@""
	.align	16
	.zero		1024


//--------------------- .nv.shared.reserved.0     --------------------------
	.section	.nv.shared.reserved.0,"aw",@nobits
	.weak		__nv_reservedSMEM_offset_0_alias
	.size		__nv_reservedSMEM_offset_0_alias, 0, 64
	.other		__nv_reservedSMEM_offset_0_alias,@"STO_CUDA_RESERVED_SHARED STV_DEFAULT"
__nv_reservedSMEM_offset_0_alias:
	.zero		0
	.zero		64


//--------------------- .nv.shared.gatorosc_batch_f32 --------------------------
	.section	.nv.shared.gatorosc_batch_f32,"aw",@nobits
	.sectionflags	@""
	.align	16
	.zero		1024


//--------------------- .nv.constant0.gatorosc_many_series_one_param_f32 --------------------------
	.section	.nv.constant0.gatorosc_many_series_one_param_f32,"a",@progbits
	.sectionflags	@""
	.align	4
.nv.constant0.gatorosc_many_series_one_param_f32:
	.zero		984


//--------------------- .nv.constant0.gatorosc_batch_f32 --------------------------
	.section	.nv.constant0.gatorosc_batch_f32,"a",@progbits
	.sectionflags	@""
	.align	4
.nv.constant0.gatorosc_batch_f32:
	.zero		1000


//--------------------- SYMBOLS --------------------------

	.type		.nv.reservedSmem.offset0,@object
	.size		.nv.reservedSmem.offset0,0x4
	.type		.nv.reservedSmem.cap,@object
	.size		.nv.reservedSmem.cap,0x4
